//
// Generated by NVIDIA NVVM Compiler
//
// Compiler Build ID: CL-36424714
// Cuda compilation tools, release 13.0, V13.0.88
// Based on NVVM 20.0.0
//

.version 9.0
.target sm_100
.address_size 64

	// .globl	_Z9sum_frontPiPfi
.global .align 1 .b8 _ZN34_INTERNAL_5eade431_4_k_cu_fa3efe294cuda3std3__45__cpo5beginE[1];
.global .align 1 .b8 _ZN34_INTERNAL_5eade431_4_k_cu_fa3efe294cuda3std3__45__cpo3endE[1];
.global .align 1 .b8 _ZN34_INTERNAL_5eade431_4_k_cu_fa3efe294cuda3std3__45__cpo6cbeginE[1];
.global .align 1 .b8 _ZN34_INTERNAL_5eade431_4_k_cu_fa3efe294cuda3std3__45__cpo4cendE[1];
.global .align 1 .b8 _ZN34_INTERNAL_5eade431_4_k_cu_fa3efe294cuda3std3__45__cpo6rbeginE[1];
.global .align 1 .b8 _ZN34_INTERNAL_5eade431_4_k_cu_fa3efe294cuda3std3__45__cpo4rendE[1];
.global .align 1 .b8 _ZN34_INTERNAL_5eade431_4_k_cu_fa3efe294cuda3std3__45__cpo7crbeginE[1];
.global .align 1 .b8 _ZN34_INTERNAL_5eade431_4_k_cu_fa3efe294cuda3std3__45__cpo5crendE[1];
.global .align 1 .b8 _ZN34_INTERNAL_5eade431_4_k_cu_fa3efe294cuda3std3__436_GLOBAL__N__5eade431_4_k_cu_fa3efe296ignoreE[1];
.global .align 1 .b8 _ZN34_INTERNAL_5eade431_4_k_cu_fa3efe294cuda3std3__419piecewise_constructE[1];
.global .align 1 .b8 _ZN34_INTERNAL_5eade431_4_k_cu_fa3efe294cuda3std3__48in_placeE[1];
.global .align 1 .b8 _ZN34_INTERNAL_5eade431_4_k_cu_fa3efe294cuda3std3__420unreachable_sentinelE[1];
.global .align 1 .b8 _ZN34_INTERNAL_5eade431_4_k_cu_fa3efe294cuda3std3__47nulloptE[1];
.global .align 1 .b8 _ZN34_INTERNAL_5eade431_4_k_cu_fa3efe294cuda3std3__48unexpectE[1];
.global .align 1 .b8 _ZN34_INTERNAL_5eade431_4_k_cu_fa3efe294cuda3std6ranges3__45__cpo4swapE[1];
.global .align 1 .b8 _ZN34_INTERNAL_5eade431_4_k_cu_fa3efe294cuda3std6ranges3__45__cpo9iter_moveE[1];
.global .align 1 .b8 _ZN34_INTERNAL_5eade431_4_k_cu_fa3efe294cuda3std6ranges3__45__cpo5beginE[1];
.global .align 1 .b8 _ZN34_INTERNAL_5eade431_4_k_cu_fa3efe294cuda3std6ranges3__45__cpo3endE[1];
.global .align 1 .b8 _ZN34_INTERNAL_5eade431_4_k_cu_fa3efe294cuda3std6ranges3__45__cpo6cbeginE[1];
.global .align 1 .b8 _ZN34_INTERNAL_5eade431_4_k_cu_fa3efe294cuda3std6ranges3__45__cpo4cendE[1];
.global .align 1 .b8 _ZN34_INTERNAL_5eade431_4_k_cu_fa3efe294cuda3std6ranges3__45__cpo7advanceE[1];
.global .align 1 .b8 _ZN34_INTERNAL_5eade431_4_k_cu_fa3efe294cuda3std6ranges3__45__cpo9iter_swapE[1];
.global .align 1 .b8 _ZN34_INTERNAL_5eade431_4_k_cu_fa3efe294cuda3std6ranges3__45__cpo4nextE[1];
.global .align 1 .b8 _ZN34_INTERNAL_5eade431_4_k_cu_fa3efe294cuda3std6ranges3__45__cpo4prevE[1];
.global .align 1 .b8 _ZN34_INTERNAL_5eade431_4_k_cu_fa3efe294cuda3std6ranges3__45__cpo4dataE[1];
.global .align 1 .b8 _ZN34_INTERNAL_5eade431_4_k_cu_fa3efe294cuda3std6ranges3__45__cpo5cdataE[1];
.global .align 1 .b8 _ZN34_INTERNAL_5eade431_4_k_cu_fa3efe294cuda3std6ranges3__45__cpo4sizeE[1];
.global .align 1 .b8 _ZN34_INTERNAL_5eade431_4_k_cu_fa3efe294cuda3std6ranges3__45__cpo5ssizeE[1];
.global .align 1 .b8 _ZN34_INTERNAL_5eade431_4_k_cu_fa3efe294cuda3std6ranges3__45__cpo8distanceE[1];
.global .align 1 .b8 _ZN34_INTERNAL_5eade431_4_k_cu_fa3efe296thrust24THRUST_300001_SM_1000_NS8cuda_cub3parE[1];
.global .align 1 .b8 _ZN34_INTERNAL_5eade431_4_k_cu_fa3efe296thrust24THRUST_300001_SM_1000_NS8cuda_cub10par_nosyncE[1];
.global .align 1 .b8 _ZN34_INTERNAL_5eade431_4_k_cu_fa3efe296thrust24THRUST_300001_SM_1000_NS6system6detail10sequential3seqE[1];
.global .align 1 .b8 _ZN34_INTERNAL_5eade431_4_k_cu_fa3efe296thrust24THRUST_300001_SM_1000_NS12placeholders2_1E[1];
.global .align 1 .b8 _ZN34_INTERNAL_5eade431_4_k_cu_fa3efe296thrust24THRUST_300001_SM_1000_NS12placeholders2_2E[1];
.global .align 1 .b8 _ZN34_INTERNAL_5eade431_4_k_cu_fa3efe296thrust24THRUST_300001_SM_1000_NS12placeholders2_3E[1];
.global .align 1 .b8 _ZN34_INTERNAL_5eade431_4_k_cu_fa3efe296thrust24THRUST_300001_SM_1000_NS12placeholders2_4E[1];
.global .align 1 .b8 _ZN34_INTERNAL_5eade431_4_k_cu_fa3efe296thrust24THRUST_300001_SM_1000_NS12placeholders2_5E[1];
.global .align 1 .b8 _ZN34_INTERNAL_5eade431_4_k_cu_fa3efe296thrust24THRUST_300001_SM_1000_NS12placeholders2_6E[1];
.global .align 1 .b8 _ZN34_INTERNAL_5eade431_4_k_cu_fa3efe296thrust24THRUST_300001_SM_1000_NS12placeholders2_7E[1];
.global .align 1 .b8 _ZN34_INTERNAL_5eade431_4_k_cu_fa3efe296thrust24THRUST_300001_SM_1000_NS12placeholders2_8E[1];
.global .align 1 .b8 _ZN34_INTERNAL_5eade431_4_k_cu_fa3efe296thrust24THRUST_300001_SM_1000_NS12placeholders2_9E[1];
.global .align 1 .b8 _ZN34_INTERNAL_5eade431_4_k_cu_fa3efe296thrust24THRUST_300001_SM_1000_NS12placeholders3_10E[1];
.global .align 1 .b8 _ZN34_INTERNAL_5eade431_4_k_cu_fa3efe296thrust24THRUST_300001_SM_1000_NS3seqE[1];
.extern .shared .align 16 .b8 shared[];

.visible .entry _Z9sum_frontPiPfi(
	.param .u64 .ptr .align 1 _Z9sum_frontPiPfi_param_0,
	.param .u64 .ptr .align 1 _Z9sum_frontPiPfi_param_1,
	.param .u32 _Z9sum_frontPiPfi_param_2
)
{
	.reg .pred 	%p<10>;
	.reg .b32 	%r<82>;
	.reg .b32 	%f<48>;
	.reg .b64 	%rd<9>;

	ld.param.u64 	%rd1, [_Z9sum_frontPiPfi_param_0];
	ld.param.u64 	%rd2, [_Z9sum_frontPiPfi_param_1];
	ld.param.u32 	%r28, [_Z9sum_frontPiPfi_param_2];
	mov.u32 	%r29, %ntid.x;
	mov.u32 	%r30, %ctaid.x;
	mov.u32 	%r1, %tid.x;
	mov.u32 	%r31, %ctaid.y;
	mov.u32 	%r32, %ntid.y;
	mov.u32 	%r33, %tid.y;
	add.s32 	%r34, %r30, %r33;
	mad.lo.s32 	%r35, %r31, %r32, %r34;
	mad.lo.s32 	%r2, %r35, %r29, %r1;
	setp.ge.s32 	%p1, %r2, %r28;
	@%p1 bra 	$L__BB0_2;
	cvta.to.global.u64 	%rd3, %rd1;
	mul.wide.s32 	%rd4, %r2, 4;
	add.s64 	%rd5, %rd3, %rd4;
	ld.global.u32 	%r36, [%rd5];
	cvt.rn.f32.s32 	%f1, %r36;
	shl.b32 	%r37, %r1, 2;
	mov.u32 	%r38, shared;
	add.s32 	%r39, %r38, %r37;
	st.shared.f32 	[%r39], %f1;
$L__BB0_2:
	setp.ge.s32 	%p2, %r2, %r28;
	bar.sync 	0;
	@%p2 bra 	$L__BB0_15;
	add.s32 	%r3, %r1, 1;
	and.b32  	%r4, %r3, 7;
	setp.lt.u32 	%p3, %r1, 7;
	mov.b32 	%r76, 0;
	mov.u32 	%r81, %r76;
	@%p3 bra 	$L__BB0_6;
	and.b32  	%r76, %r3, 2040;
	mov.u32 	%r44, shared;
	add.s32 	%r69, %r44, 16;
	neg.s32 	%r70, %r76;
	mov.b32 	%r81, 0;
$L__BB0_5:
	.pragma "nounroll";
	ld.shared.v4.f32 	{%f2, %f3, %f4, %f5}, [%r69+-16];
	cvt.rn.f32.s32 	%f6, %r81;
	add.f32 	%f7, %f2, %f6;
	cvt.rzi.s32.f32 	%r45, %f7;
	cvt.rn.f32.s32 	%f8, %r45;
	add.f32 	%f9, %f3, %f8;
	cvt.rzi.s32.f32 	%r46, %f9;
	cvt.rn.f32.s32 	%f10, %r46;
	add.f32 	%f11, %f4, %f10;
	cvt.rzi.s32.f32 	%r47, %f11;
	cvt.rn.f32.s32 	%f12, %r47;
	add.f32 	%f13, %f5, %f12;
	cvt.rzi.s32.f32 	%r48, %f13;
	ld.shared.v4.f32 	{%f14, %f15, %f16, %f17}, [%r69];
	cvt.rn.f32.s32 	%f18, %r48;
	add.f32 	%f19, %f14, %f18;
	cvt.rzi.s32.f32 	%r49, %f19;
	cvt.rn.f32.s32 	%f20, %r49;
	add.f32 	%f21, %f15, %f20;
	cvt.rzi.s32.f32 	%r50, %f21;
	cvt.rn.f32.s32 	%f22, %r50;
	add.f32 	%f23, %f16, %f22;
	cvt.rzi.s32.f32 	%r51, %f23;
	cvt.rn.f32.s32 	%f24, %r51;
	add.f32 	%f25, %f17, %f24;
	cvt.rzi.s32.f32 	%r81, %f25;
	add.s32 	%r70, %r70, 8;
	add.s32 	%r69, %r69, 32;
	setp.ne.s32 	%p4, %r70, 0;
	@%p4 bra 	$L__BB0_5;
$L__BB0_6:
	setp.eq.s32 	%p5, %r4, 0;
	@%p5 bra 	$L__BB0_14;
	setp.lt.u32 	%p6, %r4, 4;
	@%p6 bra 	$L__BB0_9;
	shl.b32 	%r53, %r76, 2;
	mov.u32 	%r54, shared;
	add.s32 	%r55, %r54, %r53;
	ld.shared.f32 	%f26, [%r55];
	cvt.rn.f32.s32 	%f27, %r81;
	add.f32 	%f28, %f26, %f27;
	cvt.rzi.s32.f32 	%r56, %f28;
	ld.shared.f32 	%f29, [%r55+4];
	cvt.rn.f32.s32 	%f30, %r56;
	add.f32 	%f31, %f29, %f30;
	cvt.rzi.s32.f32 	%r57, %f31;
	ld.shared.f32 	%f32, [%r55+8];
	cvt.rn.f32.s32 	%f33, %r57;
	add.f32 	%f34, %f32, %f33;
	cvt.rzi.s32.f32 	%r58, %f34;
	ld.shared.f32 	%f35, [%r55+12];
	cvt.rn.f32.s32 	%f36, %r58;
	add.f32 	%f37, %f35, %f36;
	cvt.rzi.s32.f32 	%r81, %f37;
	add.s32 	%r76, %r76, 4;
$L__BB0_9:
	and.b32  	%r60, %r3, 3;
	setp.eq.s32 	%p7, %r60, 0;
	@%p7 bra 	$L__BB0_14;
	setp.eq.s32 	%p8, %r60, 1;
	@%p8 bra 	$L__BB0_12;
	shl.b32 	%r61, %r76, 2;
	mov.u32 	%r62, shared;
	add.s32 	%r63, %r62, %r61;
	ld.shared.f32 	%f38, [%r63];
	cvt.rn.f32.s32 	%f39, %r81;
	add.f32 	%f40, %f38, %f39;
	cvt.rzi.s32.f32 	%r64, %f40;
	ld.shared.f32 	%f41, [%r63+4];
	cvt.rn.f32.s32 	%f42, %r64;
	add.f32 	%f43, %f41, %f42;
	cvt.rzi.s32.f32 	%r81, %f43;
	add.s32 	%r76, %r76, 2;
$L__BB0_12:
	and.b32  	%r65, %r1, 1;
	setp.eq.b32 	%p9, %r65, 1;
	@%p9 bra 	$L__BB0_14;
	shl.b32 	%r66, %r76, 2;
	mov.u32 	%r67, shared;
	add.s32 	%r68, %r67, %r66;
	ld.shared.f32 	%f44, [%r68];
	cvt.rn.f32.s32 	%f45, %r81;
	add.f32 	%f46, %f44, %f45;
	cvt.rzi.s32.f32 	%r81, %f46;
$L__BB0_14:
	cvt.rn.f32.s32 	%f47, %r81;
	cvta.to.global.u64 	%rd6, %rd2;
	mul.wide.s32 	%rd7, %r2, 4;
	add.s64 	%rd8, %rd6, %rd7;
	st.global.f32 	[%rd8], %f47;
$L__BB0_15:
	bar.sync 	0;
	ret;

}
	// .globl	_ZN3cub18CUB_300001_SM_10006detail11EmptyKernelIvEEvv
.visible .entry _ZN3cub18CUB_300001_SM_10006detail11EmptyKernelIvEEvv()
{


	ret;

}
	// .globl	_ZN3cub18CUB_300001_SM_10006detail8for_each13static_kernelINS2_12policy_hub_t12policy_500_tEmN6thrust24THRUST_300001_SM_1000_NS8cuda_cub20__uninitialized_fill7functorINS7_10device_ptrIfEEfEEEEvT0_T1_
.visible .entry _ZN3cub18CUB_300001_SM_10006detail8for_each13static_kernelINS2_12policy_hub_t12policy_500_tEmN6thrust24THRUST_300001_SM_1000_NS8cuda_cub20__uninitialized_fill7functorINS7_10device_ptrIfEEfEEEEvT0_T1_(
	.param .u64 _ZN3cub18CUB_300001_SM_10006detail8for_each13static_kernelINS2_12policy_hub_t12policy_500_tEmN6thrust24THRUST_300001_SM_1000_NS8cuda_cub20__uninitialized_fill7functorINS7_10device_ptrIfEEfEEEEvT0_T1__param_0,
	.param .align 8 .b8 _ZN3cub18CUB_300001_SM_10006detail8for_each13static_kernelINS2_12policy_hub_t12policy_500_tEmN6thrust24THRUST_300001_SM_1000_NS8cuda_cub20__uninitialized_fill7functorINS7_10device_ptrIfEEfEEEEvT0_T1__param_1[16]
)
.maxntid 256
{
	.reg .pred 	%p<4>;
	.reg .b16 	%rs<5>;
	.reg .b32 	%r<10>;
	.reg .b32 	%f<3>;
	.reg .b64 	%rd<16>;

	ld.param.f32 	%f2, [_ZN3cub18CUB_300001_SM_10006detail8for_each13static_kernelINS2_12policy_hub_t12policy_500_tEmN6thrust24THRUST_300001_SM_1000_NS8cuda_cub20__uninitialized_fill7functorINS7_10device_ptrIfEEfEEEEvT0_T1__param_1+8];
	ld.param.u64 	%rd4, [_ZN3cub18CUB_300001_SM_10006detail8for_each13static_kernelINS2_12policy_hub_t12policy_500_tEmN6thrust24THRUST_300001_SM_1000_NS8cuda_cub20__uninitialized_fill7functorINS7_10device_ptrIfEEfEEEEvT0_T1__param_1];
	ld.param.u64 	%rd5, [_ZN3cub18CUB_300001_SM_10006detail8for_each13static_kernelINS2_12policy_hub_t12policy_500_tEmN6thrust24THRUST_300001_SM_1000_NS8cuda_cub20__uninitialized_fill7functorINS7_10device_ptrIfEEfEEEEvT0_T1__param_0];
	mov.u32 	%r7, %ctaid.x;
	mul.wide.u32 	%rd1, %r7, 512;
	sub.s64 	%rd2, %rd5, %rd1;
	setp.lt.u64 	%p1, %rd2, 512;
	@%p1 bra 	$L__BB2_2;
	mov.u32 	%r9, %tid.x;
	cvta.to.global.u64 	%rd11, %rd4;
	cvt.u64.u32 	%rd12, %r9;
	add.s64 	%rd13, %rd1, %rd12;
	shl.b64 	%rd14, %rd13, 2;
	add.s64 	%rd15, %rd11, %rd14;
	st.global.f32 	[%rd15], %f2;
	st.global.f32 	[%rd15+1024], %f2;
	bra.uni 	$L__BB2_6;
$L__BB2_2:
	cvta.to.global.u64 	%rd6, %rd4;
	mov.u32 	%r1, %tid.x;
	cvt.u64.u32 	%rd7, %r1;
	setp.le.u64 	%p2, %rd2, %rd7;
	add.s64 	%rd8, %rd1, %rd7;
	shl.b64 	%rd9, %rd8, 2;
	add.s64 	%rd3, %rd6, %rd9;
	@%p2 bra 	$L__BB2_4;
	st.global.f32 	[%rd3], %f2;
$L__BB2_4:
	add.s32 	%r8, %r1, 256;
	cvt.u64.u32 	%rd10, %r8;
	setp.le.u64 	%p3, %rd2, %rd10;
	@%p3 bra 	$L__BB2_6;
	st.global.f32 	[%rd3+1024], %f2;
$L__BB2_6:
	ret;

}


// ===== COMPILED SASS (sm_100) =====

	.target	sm_100

	.elftype	@"ET_EXEC"


//--------------------- .note.nv.tkinfo           --------------------------
	.section	.note.nv.tkinfo,"",@"SHT_NOTE"
	.sectionflags	@"SHF_NOTE_NV_TKINFO"
	.tkinfo
        /*0018*/ 	.word	0x00000002
        /*0030*/ 	.string	""
        /*0030*/ 	.string	"ptxas"
        /*0030*/ 	.string	"Cuda compilation tools, release 13.0, V13.0.88"
        /*0030*/ 	.string	"Build cuda_13.0.r13.0/compiler.36424714_0"
        /*0030*/ 	.string	"-arch sm_100 -m 64 "



//--------------------- .note.nv.cuinfo           --------------------------
	.section	.note.nv.cuinfo,"",@"SHT_NOTE"
	.sectionflags	@"SHF_NOTE_NV_CUINFO"
        /*0018*/ 	.short	0x0002
        /*001a*/ 	.short	0x0064
        /*001c*/ 	.short	0x0082
	.zero		2


//--------------------- .nv.info                  --------------------------
	.section	.nv.info,"",@"SHT_CUDA_INFO"
	.align	4


	//----- nvinfo : EIATTR_REGCOUNT
	.align		4
        /*0000*/ 	.byte	0x04, 0x2f
        /*0002*/ 	.short	(.L_44 - .L_43)
	.align		4
.L_43:
        /*0004*/ 	.word	index@(_Z9sum_frontPiPfi)
        /*0008*/ 	.word	0x00000014


	//----- nvinfo : EIATTR_FRAME_SIZE
	.align		4
.L_44:
        /*000c*/ 	.byte	0x04, 0x11
        /*000e*/ 	.short	(.L_46 - .L_45)
	.align		4
.L_45:
        /*0010*/ 	.word	index@(_Z9sum_frontPiPfi)
        /*0014*/ 	.word	0x00000000


	//----- nvinfo : EIATTR_REGCOUNT
	.align		4
.L_46:
        /*0018*/ 	.byte	0x04, 0x2f
        /*001a*/ 	.short	(.L_48 - .L_47)
	.align		4
.L_47:
        /*001c*/ 	.word	index@(_ZN3cub18CUB_300001_SM_10006detail11EmptyKernelIvEEvv)
        /*0020*/ 	.word	0x00000004


	//----- nvinfo : EIATTR_FRAME_SIZE
	.align		4
.L_48:
        /*0024*/ 	.byte	0x04, 0x11
        /*0026*/ 	.short	(.L_50 - .L_49)
	.align		4
.L_49:
        /*0028*/ 	.word	index@(_ZN3cub18CUB_300001_SM_10006detail11EmptyKernelIvEEvv)
        /*002c*/ 	.word	0x00000000


	//----- nvinfo : EIATTR_REGCOUNT
	.align		4
.L_50:
        /*0030*/ 	.byte	0x04, 0x2f
        /*0032*/ 	.short	(.L_52 - .L_51)
	.align		4
.L_51:
        /*0034*/ 	.word	index@(_ZN3cub18CUB_300001_SM_10006detail8for_each13static_kernelINS2_12policy_hub_t12policy_500_tEmN6thrust24THRUST_300001_SM_1000_NS8cuda_cub20__uninitialized_fill7functorINS7_10device_ptrIfEEfEEEEvT0_T1_)
        /*0038*/ 	.word	0x00000008


	//----- nvinfo : EIATTR_FRAME_SIZE
	.align		4
.L_52:
        /*003c*/ 	.byte	0x04, 0x11
        /*003e*/ 	.short	(.L_54 - .L_53)
	.align		4
.L_53:
        /*0040*/ 	.word	index@(_ZN3cub18CUB_300001_SM_10006detail8for_each13static_kernelINS2_12policy_hub_t12policy_500_tEmN6thrust24THRUST_300001_SM_1000_NS8cuda_cub20__uninitialized_fill7functorINS7_10device_ptrIfEEfEEEEvT0_T1_)
        /*0044*/ 	.word	0x00000000


	//----- nvinfo : EIATTR_MIN_STACK_SIZE
	.align		4
.L_54:
        /*0048*/ 	.byte	0x04, 0x12
        /*004a*/ 	.short	(.L_56 - .L_55)
	.align		4
.L_55:
        /*004c*/ 	.word	index@(_ZN3cub18CUB_300001_SM_10006detail8for_each13static_kernelINS2_12policy_hub_t12policy_500_tEmN6thrust24THRUST_300001_SM_1000_NS8cuda_cub20__uninitialized_fill7functorINS7_10device_ptrIfEEfEEEEvT0_T1_)
        /*0050*/ 	.word	0x00000000


	//----- nvinfo : EIATTR_MIN_STACK_SIZE
	.align		4
.L_56:
        /*0054*/ 	.byte	0x04, 0x12
        /*0056*/ 	.short	(.L_58 - .L_57)
	.align		4
.L_57:
        /*0058*/ 	.word	index@(_ZN3cub18CUB_300001_SM_10006detail11EmptyKernelIvEEvv)
        /*005c*/ 	.word	0x00000000


	//----- nvinfo : EIATTR_MIN_STACK_SIZE
	.align		4
.L_58:
        /*0060*/ 	.byte	0x04, 0x12
        /*0062*/ 	.short	(.L_60 - .L_59)
	.align		4
.L_59:
        /*0064*/ 	.word	index@(_Z9sum_frontPiPfi)
        /*0068*/ 	.word	0x00000000
.L_60:


//--------------------- .nv.compat                --------------------------
	.section	.nv.compat,"",@"SHT_CUDA_COMPAT_INFO"
	.align	4
        /*0000*/ 	.byte	0x02, 0x09, 0x00, 0x00, 0x02, 0x02, 0x01, 0x00, 0x02, 0x05, 0x05, 0x00, 0x03, 0x07, 0x01, 0x01
        /*0010*/ 	.byte	0x02, 0x03, 0x00, 0x00, 0x02, 0x06, 0x01, 0x00, 0x04, 0x0b, 0x08, 0x00, 0x09, 0x00, 0x00, 0x00
        /*0020*/ 	.byte	0x00, 0x00, 0x00, 0x00


//--------------------- .nv.info._ZN3cub18CUB_300001_SM_10006detail8for_each13static_kernelINS2_12policy_hub_t12policy_500_tEmN6thrust24THRUST_300001_SM_1000_NS8cuda_cub20__uninitialized_fill7functorINS7_10device_ptrIfEEfEEEEvT0_T1_ --------------------------
	.section	.nv.info._ZN3cub18CUB_300001_SM_10006detail8for_each13static_kernelINS2_12policy_hub_t12policy_500_tEmN6thrust24THRUST_300001_SM_1000_NS8cuda_cub20__uninitialized_fill7functorINS7_10device_ptrIfEEfEEEEvT0_T1_,"",@"SHT_CUDA_INFO"
	.sectionflags	@""
	.align	4


	//----- nvinfo : EIATTR_CUDA_API_VERSION
	.align		4
        /*0000*/ 	.byte	0x04, 0x37
        /*0002*/ 	.short	(.L_62 - .L_61)
.L_61:
        /*0004*/ 	.word	0x00000082


	//----- nvinfo : EIATTR_KPARAM_INFO
	.align		4
.L_62:
        /*0008*/ 	.byte	0x04, 0x17
        /*000a*/ 	.short	(.L_64 - .L_63)
.L_63:
        /*000c*/ 	.word	0x00000000
        /*0010*/ 	.short	0x0001
        /*0012*/ 	.short	0x0008
        /*0014*/ 	.byte	0x00, 0xf0, 0x41, 0x00


	//----- nvinfo : EIATTR_KPARAM_INFO
	.align		4
.L_64:
        /*0018*/ 	.byte	0x04, 0x17
        /*001a*/ 	.short	(.L_66 - .L_65)
.L_65:
        /*001c*/ 	.word	0x00000000
        /*0020*/ 	.short	0x0000
        /*0022*/ 	.short	0x0000
        /*0024*/ 	.byte	0x00, 0xf0, 0x21, 0x00


	//----- nvinfo : EIATTR_SPARSE_MMA_MASK
	.align		4
.L_66:
        /*0028*/ 	.byte	0x03, 0x50
        /*002a*/ 	.short	0x0000


	//----- nvinfo : EIATTR_MAXREG_COUNT
	.align		4
        /*002c*/ 	.byte	0x03, 0x1b
        /*002e*/ 	.short	0x00ff


	//----- nvinfo : EIATTR_MERCURY_ISA_VERSION
	.align		4
        /*0030*/ 	.byte	0x03, 0x5f
        /*0032*/ 	.short	0x0101


	//----- nvinfo : EIATTR_VRC_CTA_INIT_COUNT
	.align		4
        /*0034*/ 	.byte	0x02, 0x4a
	.zero		1
	.zero		1


	//----- nvinfo : EIATTR_EXIT_INSTR_OFFSETS
	.align		4
        /*0038*/ 	.byte	0x04, 0x1c
        /*003a*/ 	.short	(.L_68 - .L_67)


	//   ....[0]....
.L_67:
        /*003c*/ 	.word	0x00000130


	//   ....[1]....
        /*0040*/ 	.word	0x00000230


	//   ....[2]....
        /*0044*/ 	.word	0x00000260


	//----- nvinfo : EIATTR_MAX_THREADS
	.align		4
.L_68:
        /*0048*/ 	.byte	0x04, 0x05
        /*004a*/ 	.short	(.L_70 - .L_69)
.L_69:
        /*004c*/ 	.word	0x00000100
        /*0050*/ 	.word	0x00000001
        /*0054*/ 	.word	0x00000001


	//----- nvinfo : EIATTR_CBANK_PARAM_SIZE
	.align		4
.L_70:
        /*0058*/ 	.byte	0x03, 0x19
        /*005a*/ 	.short	0x0018


	//----- nvinfo : EIATTR_PARAM_CBANK
	.align		4
        /*005c*/ 	.byte	0x04, 0x0a
        /*005e*/ 	.short	(.L_72 - .L_71)
	.align		4
.L_71:
        /*0060*/ 	.word	index@(.nv.constant0._ZN3cub18CUB_300001_SM_10006detail8for_each13static_kernelINS2_12policy_hub_t12policy_500_tEmN6thrust24THRUST_300001_SM_1000_NS8cuda_cub20__uninitialized_fill7functorINS7_10device_ptrIfEEfEEEEvT0_T1_)
        /*0064*/ 	.short	0x0380
        /*0066*/ 	.short	0x0018


	//----- nvinfo : EIATTR_SW_WAR
	.align		4
.L_72:
        /*0068*/ 	.byte	0x04, 0x36
        /*006a*/ 	.short	(.L_74 - .L_73)
.L_73:
        /*006c*/ 	.word	0x00000008
.L_74:


//--------------------- .nv.info._ZN3cub18CUB_300001_SM_10006detail11EmptyKernelIvEEvv --------------------------
	.section	.nv.info._ZN3cub18CUB_300001_SM_10006detail11EmptyKernelIvEEvv,"",@"SHT_CUDA_INFO"
	.sectionflags	@""
	.align	4


	//----- nvinfo : EIATTR_CUDA_API_VERSION
	.align		4
        /*0000*/ 	.byte	0x04, 0x37
        /*0002*/ 	.short	(.L_76 - .L_75)
.L_75:
        /*0004*/ 	.word	0x00000082


	//----- nvinfo : EIATTR_SPARSE_MMA_MASK
	.align		4
.L_76:
        /*0008*/ 	.byte	0x03, 0x50
        /*000a*/ 	.short	0x0000


	//----- nvinfo : EIATTR_MAXREG_COUNT
	.align		4
        /*000c*/ 	.byte	0x03, 0x1b
        /*000e*/ 	.short	0x00ff


	//----- nvinfo : EIATTR_MERCURY_ISA_VERSION
	.align		4
        /*0010*/ 	.byte	0x03, 0x5f
        /*0012*/ 	.short	0x0101


	//----- nvinfo : EIATTR_VRC_CTA_INIT_COUNT
	.align		4
        /*0014*/ 	.byte	0x02, 0x4a
	.zero		1
	.zero		1


	//----- nvinfo : EIATTR_EXIT_INSTR_OFFSETS
	.align		4
        /*0018*/ 	.byte	0x04, 0x1c
        /*001a*/ 	.short	(.L_78 - .L_77)


	//   ....[0]....
.L_77:
        /*001c*/ 	.word	0x00000010


	//----- nvinfo : EIATTR_SW_WAR
	.align		4
.L_78:
        /*0020*/ 	.byte	0x04, 0x36
        /*0022*/ 	.short	(.L_80 - .L_79)
.L_79:
        /*0024*/ 	.word	0x00000008
.L_80:


//--------------------- .nv.info._Z9sum_frontPiPfi --------------------------
	.section	.nv.info._Z9sum_frontPiPfi,"",@"SHT_CUDA_INFO"
	.sectionflags	@""
	.align	4


	//----- nvinfo : EIATTR_CUDA_API_VERSION
	.align		4
        /*0000*/ 	.byte	0x04, 0x37
        /*0002*/ 	.short	(.L_82 - .L_81)
.L_81:
        /*0004*/ 	.word	0x00000082


	//----- nvinfo : EIATTR_KPARAM_INFO
	.align		4
.L_82:
        /*0008*/ 	.byte	0x04, 0x17
        /*000a*/ 	.short	(.L_84 - .L_83)
.L_83:
        /*000c*/ 	.word	0x00000000
        /*0010*/ 	.short	0x0002
        /*0012*/ 	.short	0x0010
        /*0014*/ 	.byte	0x00, 0xf0, 0x11, 0x00


	//----- nvinfo : EIATTR_KPARAM_INFO
	.align		4
.L_84:
        /*0018*/ 	.byte	0x04, 0x17
        /*001a*/ 	.short	(.L_86 - .L_85)
.L_85:
        /*001c*/ 	.word	0x00000000
        /*0020*/ 	.short	0x0001
        /*0022*/ 	.short	0x0008
        /*0024*/ 	.byte	0x00, 0xf5, 0x21, 0x00


	//----- nvinfo : EIATTR_KPARAM_INFO
	.align		4
.L_86:
        /*0028*/ 	.byte	0x04, 0x17
        /*002a*/ 	.short	(.L_88 - .L_87)
.L_87:
        /*002c*/ 	.word	0x00000000
        /*0030*/ 	.short	0x0000
        /*0032*/ 	.short	0x0000
        /*0034*/ 	.byte	0x00, 0xf5, 0x21, 0x00


	//----- nvinfo : EIATTR_SPARSE_MMA_MASK
	.align		4
.L_88:
        /*0038*/ 	.byte	0x03, 0x50
        /*003a*/ 	.short	0x0000


	//----- nvinfo : EIATTR_MAXREG_COUNT
	.align		4
        /*003c*/ 	.byte	0x03, 0x1b
        /*003e*/ 	.short	0x00ff


	//----- nvinfo : EIATTR_NUM_BARRIERS
	.align		4
        /*0040*/ 	.byte	0x02, 0x4c
        /*0042*/ 	.byte	0x01
	.zero		1


	//----- nvinfo : EIATTR_MERCURY_ISA_VERSION
	.align		4
        /*0044*/ 	.byte	0x03, 0x5f
        /*0046*/ 	.short	0x0101


	//----- nvinfo : EIATTR_VRC_CTA_INIT_COUNT
	.align		4
        /*0048*/ 	.byte	0x02, 0x4a
	.zero		1
	.zero		1


	//----- nvinfo : EIATTR_EXIT_INSTR_OFFSETS
	.align		4
        /*004c*/ 	.byte	0x04, 0x1c
        /*004e*/ 	.short	(.L_90 - .L_89)


	//   ....[0]....
.L_89:
        /*0050*/ 	.word	0x00000870


	//----- nvinfo : EIATTR_CRS_STACK_SIZE
	.align		4
.L_90:
        /*0054*/ 	.byte	0x04, 0x1e
        /*0056*/ 	.short	(.L_92 - .L_91)
.L_91:
        /*0058*/ 	.word	0x00000000


	//----- nvinfo : EIATTR_CBANK_PARAM_SIZE
	.align		4
.L_92:
        /*005c*/ 	.byte	0x03, 0x19
        /*005e*/ 	.short	0x0014


	//----- nvinfo : EIATTR_PARAM_CBANK
	.align		4
        /*0060*/ 	.byte	0x04, 0x0a
        /*0062*/ 	.short	(.L_94 - .L_93)
	.align		4
.L_93:
        /*0064*/ 	.word	index@(.nv.constant0._Z9sum_frontPiPfi)
        /*0068*/ 	.short	0x0380
        /*006a*/ 	.short	0x0014


	//----- nvinfo : EIATTR_SW_WAR
	.align		4
.L_94:
        /*006c*/ 	.byte	0x04, 0x36
        /*006e*/ 	.short	(.L_96 - .L_95)
.L_95:
        /*0070*/ 	.word	0x00000008
.L_96:


//--------------------- .nv.callgraph             --------------------------
	.section	.nv.callgraph,"",@"SHT_CUDA_CALLGRAPH"
	.align	4
	.sectionentsize	8
	.align		4
        /*0000*/ 	.word	0x00000000
	.align		4
        /*0004*/ 	.word	0xffffffff
	.align		4
        /*0008*/ 	.word	0x00000000
	.align		4
        /*000c*/ 	.word	0xfffffffe
	.align		4
        /*0010*/ 	.word	0x00000000
	.align		4
        /*0014*/ 	.word	0xfffffffd
	.align		4
        /*0018*/ 	.word	0x00000000
	.align		4
        /*001c*/ 	.word	0xfffffffc


//--------------------- .nv.constant4             --------------------------
	.section	.nv.constant4,"a",@progbits
	.align	8
	.align		8
.nv.constant4:
        /*0000*/ 	.dword	_ZN34_INTERNAL_5eade431_4_k_cu_fa3efe294cuda3std3__45__cpo5beginE
	.align		8
        /*0008*/ 	.dword	_ZN34_INTERNAL_5eade431_4_k_cu_fa3efe294cuda3std3__45__cpo3endE
	.align		8
        /*0010*/ 	.dword	_ZN34_INTERNAL_5eade431_4_k_cu_fa3efe294cuda3std3__45__cpo6cbeginE
	.align		8
        /*0018*/ 	.dword	_ZN34_INTERNAL_5eade431_4_k_cu_fa3efe294cuda3std3__45__cpo4cendE
	.align		8
        /*0020*/ 	.dword	_ZN34_INTERNAL_5eade431_4_k_cu_fa3efe294cuda3std3__45__cpo6rbeginE
	.align		8
        /*0028*/ 	.dword	_ZN34_INTERNAL_5eade431_4_k_cu_fa3efe294cuda3std3__45__cpo4rendE
	.align		8
        /*0030*/ 	.dword	_ZN34_INTERNAL_5eade431_4_k_cu_fa3efe294cuda3std3__45__cpo7crbeginE
	.align		8
        /*0038*/ 	.dword	_ZN34_INTERNAL_5eade431_4_k_cu_fa3efe294cuda3std3__45__cpo5crendE
	.align		8
        /*0040*/ 	.dword	_ZN34_INTERNAL_5eade431_4_k_cu_fa3efe294cuda3std3__436_GLOBAL__N__5eade431_4_k_cu_fa3efe296ignoreE
	.align		8
        /*0048*/ 	.dword	_ZN34_INTERNAL_5eade431_4_k_cu_fa3efe294cuda3std3__419piecewise_constructE
	.align		8
        /*0050*/ 	.dword	_ZN34_INTERNAL_5eade431_4_k_cu_fa3efe294cuda3std3__48in_placeE
	.align		8
        /*0058*/ 	.dword	_ZN34_INTERNAL_5eade431_4_k_cu_fa3efe294cuda3std3__420unreachable_sentinelE
	.align		8
        /*0060*/ 	.dword	_ZN34_INTERNAL_5eade431_4_k_cu_fa3efe294cuda3std3__47nulloptE
	.align		8
        /*0068*/ 	.dword	_ZN34_INTERNAL_5eade431_4_k_cu_fa3efe294cuda3std3__48unexpectE
	.align		8
        /*0070*/ 	.dword	_ZN34_INTERNAL_5eade431_4_k_cu_fa3efe294cuda3std6ranges3__45__cpo4swapE
	.align		8
        /*0078*/ 	.dword	_ZN34_INTERNAL_5eade431_4_k_cu_fa3efe294cuda3std6ranges3__45__cpo9iter_moveE
	.align		8
        /*0080*/ 	.dword	_ZN34_INTERNAL_5eade431_4_k_cu_fa3efe294cuda3std6ranges3__45__cpo5beginE
	.align		8
        /*0088*/ 	.dword	_ZN34_INTERNAL_5eade431_4_k_cu_fa3efe294cuda3std6ranges3__45__cpo3endE
	.align		8
        /*0090*/ 	.dword	_ZN34_INTERNAL_5eade431_4_k_cu_fa3efe294cuda3std6ranges3__45__cpo6cbeginE
	.align		8
        /*0098*/ 	.dword	_ZN34_INTERNAL_5eade431_4_k_cu_fa3efe294cuda3std6ranges3__45__cpo4cendE
	.align		8
        /*00a0*/ 	.dword	_ZN34_INTERNAL_5eade431_4_k_cu_fa3efe294cuda3std6ranges3__45__cpo7advanceE
	.align		8
        /*00a8*/ 	.dword	_ZN34_INTERNAL_5eade431_4_k_cu_fa3efe294cuda3std6ranges3__45__cpo9iter_swapE
	.align		8
        /*00b0*/ 	.dword	_ZN34_INTERNAL_5eade431_4_k_cu_fa3efe294cuda3std6ranges3__45__cpo4nextE
	.align		8
        /*00b8*/ 	.dword	_ZN34_INTERNAL_5eade431_4_k_cu_fa3efe294cuda3std6ranges3__45__cpo4prevE
	.align		8
        /*00c0*/ 	.dword	_ZN34_INTERNAL_5eade431_4_k_cu_fa3efe294cuda3std6ranges3__45__cpo4dataE
	.align		8
        /*00c8*/ 	.dword	_ZN34_INTERNAL_5eade431_4_k_cu_fa3efe294cuda3std6ranges3__45__cpo5cdataE
	.align		8
        /*00d0*/ 	.dword	_ZN34_INTERNAL_5eade431_4_k_cu_fa3efe294cuda3std6ranges3__45__cpo4sizeE
	.align		8
        /*00d8*/ 	.dword	_ZN34_INTERNAL_5eade431_4_k_cu_fa3efe294cuda3std6ranges3__45__cpo5ssizeE
	.align		8
        /*00e0*/ 	.dword	_ZN34_INTERNAL_5eade431_4_k_cu_fa3efe294cuda3std6ranges3__45__cpo8distanceE
	.align		8
        /*00e8*/ 	.dword	_ZN34_INTERNAL_5eade431_4_k_cu_fa3efe296thrust24THRUST_300001_SM_1000_NS8cuda_cub3parE
	.align		8
        /*00f0*/ 	.dword	_ZN34_INTERNAL_5eade431_4_k_cu_fa3efe296thrust24THRUST_300001_SM_1000_NS8cuda_cub10par_nosyncE
	.align		8
        /*00f8*/ 	.dword	_ZN34_INTERNAL_5eade431_4_k_cu_fa3efe296thrust24THRUST_300001_SM_1000_NS6system6detail10sequential3seqE
	.align		8
        /*0100*/ 	.dword	_ZN34_INTERNAL_5eade431_4_k_cu_fa3efe296thrust24THRUST_300001_SM_1000_NS12placeholders2_1E
	.align		8
        /*0108*/ 	.dword	_ZN34_INTERNAL_5eade431_4_k_cu_fa3efe296thrust24THRUST_300001_SM_1000_NS12placeholders2_2E
	.align		8
        /*0110*/ 	.dword	_ZN34_INTERNAL_5eade431_4_k_cu_fa3efe296thrust24THRUST_300001_SM_1000_NS12placeholders2_3E
	.align		8
        /*0118*/ 	.dword	_ZN34_INTERNAL_5eade431_4_k_cu_fa3efe296thrust24THRUST_300001_SM_1000_NS12placeholders2_4E
	.align		8
        /*0120*/ 	.dword	_ZN34_INTERNAL_5eade431_4_k_cu_fa3efe296thrust24THRUST_300001_SM_1000_NS12placeholders2_5E
	.align		8
        /*0128*/ 	.dword	_ZN34_INTERNAL_5eade431_4_k_cu_fa3efe296thrust24THRUST_300001_SM_1000_NS12placeholders2_6E
	.align		8
        /*0130*/ 	.dword	_ZN34_INTERNAL_5eade431_4_k_cu_fa3efe296thrust24THRUST_300001_SM_1000_NS12placeholders2_7E
	.align		8
        /*0138*/ 	.dword	_ZN34_INTERNAL_5eade431_4_k_cu_fa3efe296thrust24THRUST_300001_SM_1000_NS12placeholders2_8E
	.align		8
        /*0140*/ 	.dword	_ZN34_INTERNAL_5eade431_4_k_cu_fa3efe296thrust24THRUST_300001_SM_1000_NS12placeholders2_9E
	.align		8
        /*0148*/ 	.dword	_ZN34_INTERNAL_5eade431_4_k_cu_fa3efe296thrust24THRUST_300001_SM_1000_NS12placeholders3_10E
	.align		8
        /*0150*/ 	.dword	_ZN34_INTERNAL_5eade431_4_k_cu_fa3efe296thrust24THRUST_300001_SM_1000_NS3seqE


//--------------------- .text._ZN3cub18CUB_300001_SM_10006detail8for_each13static_kernelINS2_12policy_hub_t12policy_500_tEmN6thrust24THRUST_300001_SM_1000_NS8cuda_cub20__uninitialized_fill7functorINS7_10device_ptrIfEEfEEEEvT0_T1_ --------------------------
	.section	.text._ZN3cub18CUB_300001_SM_10006detail8for_each13static_kernelINS2_12policy_hub_t12policy_500_tEmN6thrust24THRUST_300001_SM_1000_NS8cuda_cub20__uninitialized_fill7functorINS7_10device_ptrIfEEfEEEEvT0_T1_,"ax",@progbits
	.align	128
        .global         _ZN3cub18CUB_300001_SM_10006detail8for_each13static_kernelINS2_12policy_hub_t12policy_500_tEmN6thrust24THRUST_300001_SM_1000_NS8cuda_cub20__uninitialized_fill7functorINS7_10device_ptrIfEEfEEEEvT0_T1_
        .type           _ZN3cub18CUB_300001_SM_10006detail8for_each13static_kernelINS2_12policy_hub_t12policy_500_tEmN6thrust24THRUST_300001_SM_1000_NS8cuda_cub20__uninitialized_fill7functorINS7_10device_ptrIfEEfEEEEvT0_T1_,@function
        .size           _ZN3cub18CUB_300001_SM_10006detail8for_each13static_kernelINS2_12policy_hub_t12policy_500_tEmN6thrust24THRUST_300001_SM_1000_NS8cuda_cub20__uninitialized_fill7functorINS7_10device_ptrIfEEfEEEEvT0_T1_,(.L_x_17 - _ZN3cub18CUB_300001_SM_10006detail8for_each13static_kernelINS2_12policy_hub_t12policy_500_tEmN6thrust24THRUST_300001_SM_1000_NS8cuda_cub20__uninitialized_fill7functorINS7_10device_ptrIfEEfEEEEvT0_T1_)
        .other          _ZN3cub18CUB_300001_SM_10006detail8for_each13static_kernelINS2_12policy_hub_t12policy_500_tEmN6thrust24THRUST_300001_SM_1000_NS8cuda_cub20__uninitialized_fill7functorINS7_10device_ptrIfEEfEEEEvT0_T1_,@"STO_CUDA_ENTRY STV_DEFAULT"
_ZN3cub18CUB_300001_SM_10006detail8for_each13static_kernelINS2_12policy_hub_t12policy_500_tEmN6thrust24THRUST_300001_SM_1000_NS8cuda_cub20__uninitialized_fill7functorINS7_10device_ptrIfEEfEEEEvT0_T1_:
.text._ZN3cub18CUB_300001_SM_10006detail8for_each13static_kernelINS2_12policy_hub_t12policy_500_tEmN6thrust24THRUST_300001_SM_1000_NS8cuda_cub20__uninitialized_fill7functorINS7_10device_ptrIfEEfEEEEvT0_T1_:
[----:B------:R-:W-:Y:S08]  /*0000*/  LDC R1, c[0x0][0x37c] ;  /* 0x0000df00ff017b82 */ /* 0x000ff00000000800 */
[----:B------:R-:W0:Y:S01]  /*0010*/  S2UR UR4, SR_CTAID.X ;  /* 0x00000000000479c3 */ /* 0x000e220000002500 */
[----:B------:R-:W1:Y:S01]  /*0020*/  LDCU.64 UR6, c[0x0][0x380] ;  /* 0x00007000ff0677ac */ /* 0x000e620008000a00 */
[----:B------:R-:W2:Y:S01]  /*0030*/  LDCU.64 UR8, c[0x0][0x358] ;  /* 0x00006b00ff0877ac */ /* 0x000ea20008000a00 */
[----:B0-----:R-:W-:-:S04]  /*0040*/  UIMAD.WIDE.U32 UR4, UR4, 0x200, URZ ;  /* 0x00000200040478a5 */ /* 0x001fc8000f8e00ff */
[----:B-1----:R-:W-:-:S04]  /*0050*/  UIADD3 UR6, UP0, UPT, -UR4, UR6, URZ ;  /* 0x0000000604067290 */ /* 0x002fc8000ff1e1ff */
[----:B------:R-:W-:Y:S02]  /*0060*/  UIADD3.X UR7, UPT, UPT, ~UR5, UR7, URZ, UP0, !UPT ;  /* 0x0000000705077290 */ /* 0x000fe400087fe5ff */
[----:B------:R-:W-:-:S04]  /*0070*/  UISETP.GE.U32.AND UP0, UPT, UR6, 0x200, UPT ;  /* 0x000002000600788c */ /* 0x000fc8000bf06070 */
[----:B------:R-:W-:-:S09]  /*0080*/  UISETP.GE.U32.AND.EX UP0, UPT, UR7, URZ, UPT, UP0 ;  /* 0x000000ff0700728c */ /* 0x000fd2000bf06100 */
[----:B--2---:R-:W-:Y:S05]  /*0090*/  BRA.U !UP0, `(.L_x_0) ;  /* 0x0000000108287547 */ /* 0x004fea000b800000 */
[----:B------:R-:W0:Y:S01]  /*00a0*/  S2R R0, SR_TID.X ;  /* 0x0000000000007919 */ /* 0x000e220000002100 */
[----:B------:R-:W1:Y:S01]  /*00b0*/  LDCU.64 UR6, c[0x0][0x388] ;  /* 0x00007100ff0677ac */ /* 0x000e620008000a00 */
[----:B------:R-:W2:Y:S01]  /*00c0*/  LDC R5, c[0x0][0x390] ;  /* 0x0000e400ff057b82 */ /* 0x000ea20000000800 */
[----:B0-----:R-:W-:-:S05]  /*00d0*/  IADD3 R0, P0, PT, R0, UR4, RZ ;  /* 0x0000000400007c10 */ /* 0x001fca000ff1e0ff */
[----:B------:R-:W-:Y:S01]  /*00e0*/  IMAD.X R3, RZ, RZ, UR5, P0 ;  /* 0x00000005ff037e24 */ /* 0x000fe200080e06ff */
[----:B-1----:R-:W-:-:S04]  /*00f0*/  LEA R2, P0, R0, UR6, 0x2 ;  /* 0x0000000600027c11 */ /* 0x002fc8000f8010ff */
[----:B------:R-:W-:-:S05]  /*0100*/  LEA.HI.X R3, R0, UR7, R3, 0x2, P0 ;  /* 0x0000000700037c11 */ /* 0x000fca00080f1403 */
[----:B--2---:R-:W-:Y:S04]  /*0110*/  STG.E desc[UR8][R2.64], R5 ;  /* 0x0000000502007986 */ /* 0x004fe8000c101908 */
[----:B------:R-:W-:Y:S01]  /*0120*/  STG.E desc[UR8][R2.64+0x400], R5 ;  /* 0x0004000502007986 */ /* 0x000fe2000c101908 */
[----:B------:R-:W-:Y:S05]  /*0130*/  EXIT ;  /* 0x000000000000794d */ /* 0x000fea0003800000 */
.L_x_0:
[----:B------:R-:W0:Y:S01]  /*0140*/  S2R R0, SR_TID.X ;  /* 0x0000000000007919 */ /* 0x000e220000002100 */
[----:B------:R-:W-:Y:S01]  /*0150*/  IMAD.U32 R2, RZ, RZ, UR7 ;  /* 0x00000007ff027e24 */ /* 0x000fe2000f8e00ff */
[----:B------:R-:W1:Y:S01]  /*0160*/  LDCU.64 UR10, c[0x0][0x388] ;  /* 0x00007100ff0a77ac */ /* 0x000e620008000a00 */
[----:B------:R-:W-:Y:S01]  /*0170*/  IMAD.U32 R4, RZ, RZ, UR7 ;  /* 0x00000007ff047e24 */ /* 0x000fe2000f8e00ff */
[----:B0-----:R-:W-:-:S04]  /*0180*/  ISETP.LT.U32.AND P0, PT, R0, UR6, PT ;  /* 0x0000000600007c0c */ /* 0x001fc8000bf01070 */
[----:B------:R-:W-:Y:S01]  /*0190*/  ISETP.GT.U32.AND.EX P0, PT, R2, RZ, PT, P0 ;  /* 0x000000ff0200720c */ /* 0x000fe20003f04100 */
[C---:B------:R-:W-:Y:S01]  /*01a0*/  VIADD R2, R0.reuse, 0x100 ;  /* 0x0000010000027836 */ /* 0x040fe20000000000 */
[----:B------:R-:W-:-:S04]  /*01b0*/  IADD3 R0, P2, PT, R0, UR4, RZ ;  /* 0x0000000400007c10 */ /* 0x000fc8000ff5e0ff */
[----:B------:R-:W-:Y:S01]  /*01c0*/  ISETP.LT.U32.AND P1, PT, R2, UR6, PT ;  /* 0x0000000602007c0c */ /* 0x000fe2000bf21070 */
[----:B------:R-:W-:Y:S01]  /*01d0*/  IMAD.X R3, RZ, RZ, UR5, P2 ;  /* 0x00000005ff037e24 */ /* 0x000fe200090e06ff */
[----:B-1----:R-:W-:Y:S02]  /*01e0*/  LEA R2, P2, R0, UR10, 0x2 ;  /* 0x0000000a00027c11 */ /* 0x002fe4000f8410ff */
[----:B------:R-:W-:Y:S02]  /*01f0*/  ISETP.GT.U32.AND.EX P1, PT, R4, RZ, PT, P1 ;  /* 0x000000ff0400720c */ /* 0x000fe40003f24110 */
[----:B------:R-:W-:Y:S01]  /*0200*/  LEA.HI.X R3, R0, UR11, R3, 0x2, P2 ;  /* 0x0000000b00037c11 */ /* 0x000fe200090f1403 */
[----:B------:R-:W0:Y:S04]  /*0210*/  @P0 LDC R5, c[0x0][0x390] ;  /* 0x0000e400ff050b82 */ /* 0x000e280000000800 */
[----:B0-----:R0:W-:Y:S06]  /*0220*/  @P0 STG.E desc[UR8][R2.64], R5 ;  /* 0x0000000502000986 */ /* 0x0011ec000c101908 */
[----:B------:R-:W-:Y:S05]  /*0230*/  @!P1 EXIT ;  /* 0x000000000000994d */ /* 0x000fea0003800000 */
[----:B0-----:R-:W0:Y:S02]  /*0240*/  LDC R5, c[0x0][0x390] ;  /* 0x0000e400ff057b82 */ /* 0x001e240000000800 */
[----:B0-----:R-:W-:Y:S01]  /*0250*/  STG.E desc[UR8][R2.64+0x400], R5 ;  /* 0x0004000502007986 */ /* 0x001fe2000c101908 */
[----:B------:R-:W-:Y:S05]  /*0260*/  EXIT ;  /* 0x000000000000794d */ /* 0x000fea0003800000 */
.L_x_1:
[----:B------:R-:W-:-:S00]  /*0270*/  BRA `(.L_x_1) ;  /* 0xfffffffc00fc7947 */ /* 0x000fc0000383ffff */
[----:B------:R-:W-:-:S00]  /*0280*/  NOP ;  /* 0x0000000000007918 */ /* 0x000fc00000000000 */
[----:B------:R-:W-:-:S00]  /*0290*/  NOP ;  /* 0x0000000000007918 */ /* 0x000fc00000000000 */
[----:B------:R-:W-:-:S00]  /*02a0*/  NOP ;  /* 0x0000000000007918 */ /* 0x000fc00000000000 */
[----:B------:R-:W-:-:S00]  /*02b0*/  NOP ;  /* 0x0000000000007918 */ /* 0x000fc00000000000 */
[----:B------:R-:W-:-:S00]  /*02c0*/  NOP ;  /* 0x0000000000007918 */ /* 0x000fc00000000000 */
[----:B------:R-:W-:-:S00]  /*02d0*/  NOP ;  /* 0x0000000000007918 */ /* 0x000fc00000000000 */
[----:B------:R-:W-:-:S00]  /*02e0*/  NOP ;  /* 0x0000000000007918 */ /* 0x000fc00000000000 */
[----:B------:R-:W-:-:S00]  /*02f0*/  NOP ;  /* 0x0000000000007918 */ /* 0x000fc00000000000 */
.L_x_17:


//--------------------- .text._ZN3cub18CUB_300001_SM_10006detail11EmptyKernelIvEEvv --------------------------
	.section	.text._ZN3cub18CUB_300001_SM_10006detail11EmptyKernelIvEEvv,"ax",@progbits
	.align	128
        .global         _ZN3cub18CUB_300001_SM_10006detail11EmptyKernelIvEEvv
        .type           _ZN3cub18CUB_300001_SM_10006detail11EmptyKernelIvEEvv,@function
        .size           _ZN3cub18CUB_300001_SM_10006detail11EmptyKernelIvEEvv,(.L_x_18 - _ZN3cub18CUB_300001_SM_10006detail11EmptyKernelIvEEvv)
        .other          _ZN3cub18CUB_300001_SM_10006detail11EmptyKernelIvEEvv,@"STO_CUDA_ENTRY STV_DEFAULT"
_ZN3cub18CUB_300001_SM_10006detail11EmptyKernelIvEEvv:
.text._ZN3cub18CUB_300001_SM_10006detail11EmptyKernelIvEEvv:
[----:B------:R-:W-:Y:S01]  /*0000*/  LDC R1, c[0x0][0x37c] ;  /* 0x0000df00ff017b82 */ /* 0x000fe20000000800 */
[----:B------:R-:W-:Y:S05]  /*0010*/  EXIT ;  /* 0x000000000000794d */ /* 0x000fea0003800000 */
.L_x_2:
        /* <DEDUP_REMOVED lines=14> */
.L_x_18:


//--------------------- .text._Z9sum_frontPiPfi   --------------------------
	.section	.text._Z9sum_frontPiPfi,"ax",@progbits
	.align	128
        .global         _Z9sum_frontPiPfi
        .type           _Z9sum_frontPiPfi,@function
        .size           _Z9sum_frontPiPfi,(.L_x_19 - _Z9sum_frontPiPfi)
        .other          _Z9sum_frontPiPfi,@"STO_CUDA_ENTRY STV_DEFAULT"
_Z9sum_frontPiPfi:
.text._Z9sum_frontPiPfi:
[----:B------:R-:W-:Y:S01]  /*0000*/  LDC R1, c[0x0][0x37c] ;  /* 0x0000df00ff017b82 */ /* 0x000fe20000000800 */
[----:B------:R-:W0:Y:S07]  /*0010*/  S2R R2, SR_TID.Y ;  /* 0x0000000000027919 */ /* 0x000e2e0000002200 */
[----:B------:R-:W0:Y:S01]  /*0020*/  S2UR UR5, SR_CTAID.X ;  /* 0x00000000000579c3 */ /* 0x000e220000002500 */
[----:B------:R-:W1:Y:S01]  /*0030*/  LDCU UR4, c[0x0][0x360] ;  /* 0x00006c00ff0477ac */ /* 0x000e620008000800 */
[----:B------:R-:W-:Y:S01]  /*0040*/  BSSY.RECONVERGENT B0, `(.L_x_3) ;  /* 0x0000014000007945 */ /* 0x000fe20003800200 */
[----:B------:R-:W1:Y:S01]  /*0050*/  S2R R0, SR_TID.X ;  /* 0x0000000000007919 */ /* 0x000e620000002100 */
[----:B------:R-:W2:Y:S04]  /*0060*/  LDCU UR7, c[0x0][0x390] ;  /* 0x00007200ff0777ac */ /* 0x000ea80008000800 */
[----:B------:R-:W3:Y:S08]  /*0070*/  S2UR UR6, SR_CTAID.Y ;  /* 0x00000000000679c3 */ /* 0x000ef00000002600 */
[----:B------:R-:W3:Y:S01]  /*0080*/  LDC R3, c[0x0][0x364] ;  /* 0x0000d900ff037b82 */ /* 0x000ee20000000800 */
[----:B0-----:R-:W-:-:S04]  /*0090*/  VIADD R2, R2, UR5 ;  /* 0x0000000502027c36 */ /* 0x001fc80008000000 */
[----:B---3--:R-:W-:-:S04]  /*00a0*/  IMAD R3, R3, UR6, R2 ;  /* 0x0000000603037c24 */ /* 0x008fc8000f8e0202 */
[----:B-1----:R-:W-:-:S05]  /*00b0*/  IMAD R2, R3, UR4, R0 ;  /* 0x0000000403027c24 */ /* 0x002fca000f8e0200 */
[----:B--2---:R-:W-:Y:S01]  /*00c0*/  ISETP.GE.AND P0, PT, R2, UR7, PT ;  /* 0x0000000702007c0c */ /* 0x004fe2000bf06270 */
[----:B------:R-:W0:-:S12]  /*00d0*/  LDCU.64 UR6, c[0x0][0x358] ;  /* 0x00006b00ff0677ac */ /* 0x000e180008000a00 */
[----:B------:R-:W-:Y:S05]  /*00e0*/  @P0 BRA `(.L_x_4) ;  /* 0x0000000000240947 */ /* 0x000fea0003800000 */
[----:B------:R-:W1:Y:S02]  /*00f0*/  LDC.64 R4, c[0x0][0x380] ;  /* 0x0000e000ff047b82 */ /* 0x000e640000000a00 */
[----:B-1----:R-:W-:-:S06]  /*0100*/  IMAD.WIDE R4, R2, 0x4, R4 ;  /* 0x0000000402047825 */ /* 0x002fcc00078e0204 */
[----:B0-----:R-:W2:Y:S01]  /*0110*/  LDG.E R4, desc[UR6][R4.64] ;  /* 0x0000000604047981 */ /* 0x001ea2000c1e1900 */
[----:B------:R-:W0:Y:S01]  /*0120*/  S2UR UR5, SR_CgaCtaId ;  /* 0x00000000000579c3 */ /* 0x000e220000008800 */
[----:B------:R-:W-:Y:S02]  /*0130*/  UMOV UR4, 0x400 ;  /* 0x0000040000047882 */ /* 0x000fe40000000000 */
[----:B0-----:R-:W-:-:S06]  /*0140*/  ULEA UR4, UR5, UR4, 0x18 ;  /* 0x0000000405047291 */ /* 0x001fcc000f8ec0ff */
[----:B------:R-:W-:Y:S02]  /*0150*/  LEA R6, R0, UR4, 0x2 ;  /* 0x0000000400067c11 */ /* 0x000fe4000f8e10ff */
[----:B--2---:R-:W-:-:S05]  /*0160*/  I2FP.F32.S32 R3, R4 ;  /* 0x0000000400037245 */ /* 0x004fca0000201400 */
[----:B------:R1:W-:Y:S02]  /*0170*/  STS [R6], R3 ;  /* 0x0000000306007388 */ /* 0x0003e40000000800 */
.L_x_4:
[----:B0-----:R-:W-:Y:S05]  /*0180*/  BSYNC.RECONVERGENT B0 ;  /* 0x0000000000007941 */ /* 0x001fea0003800200 */
.L_x_3:
[----:B------:R-:W-:Y:S06]  /*0190*/  BAR.SYNC.DEFER_BLOCKING 0x0 ;  /* 0x0000000000007b1d */ /* 0x000fec0000010000 */
[----:B------:R-:W-:Y:S04]  /*01a0*/  BSSY.RECONVERGENT B0, `(.L_x_5) ;  /* 0x000006b000007945 */ /* 0x000fe80003800200 */
[----:B------:R-:W-:Y:S05]  /*01b0*/  @P0 BRA `(.L_x_6) ;  /* 0x0000000400a40947 */ /* 0x000fea0003800000 */
[C---:B------:R-:W-:Y:S01]  /*01c0*/  ISETP.GE.U32.AND P1, PT, R0.reuse, 0x7, PT ;  /* 0x000000070000780c */ /* 0x040fe20003f26070 */
[----:B-1----:R-:W-:Y:S01]  /*01d0*/  VIADD R3, R0, 0x1 ;  /* 0x0000000100037836 */ /* 0x002fe20000000000 */
[----:B------:R-:W-:Y:S01]  /*01e0*/  BSSY.RECONVERGENT B1, `(.L_x_7) ;  /* 0x000002c000017945 */ /* 0x000fe20003800200 */
[----:B------:R-:W-:Y:S02]  /*01f0*/  IMAD.MOV.U32 R12, RZ, RZ, RZ ;  /* 0x000000ffff0c7224 */ /* 0x000fe400078e00ff */
[----:B------:R-:W-:Y:S01]  /*0200*/  IMAD.MOV.U32 R8, RZ, RZ, RZ ;  /* 0x000000ffff087224 */ /* 0x000fe200078e00ff */
[----:B------:R-:W-:-:S04]  /*0210*/  LOP3.LUT R17, R3, 0x7, RZ, 0xc0, !PT ;  /* 0x0000000703117812 */ /* 0x000fc800078ec0ff */
[----:B------:R-:W-:-:S03]  /*0220*/  ISETP.NE.AND P0, PT, R17, RZ, PT ;  /* 0x000000ff1100720c */ /* 0x000fc60003f05270 */
[----:B------:R-:W-:Y:S10]  /*0230*/  @!P1 BRA `(.L_x_8) ;  /* 0x0000000000989947 */ /* 0x000ff40003800000 */
[----:B------:R-:W0:Y:S01]  /*0240*/  S2UR UR5, SR_CgaCtaId ;  /* 0x00000000000579c3 */ /* 0x000e220000008800 */
[----:B------:R-:W-:Y:S01]  /*0250*/  UMOV UR4, 0x400 ;  /* 0x0000040000047882 */ /* 0x000fe20000000000 */
[----:B------:R-:W-:Y:S01]  /*0260*/  LOP3.LUT R12, R3, 0x7f8, RZ, 0xc0, !PT ;  /* 0x000007f8030c7812 */ /* 0x000fe200078ec0ff */
[----:B------:R-:W-:-:S04]  /*0270*/  IMAD.MOV.U32 R8, RZ, RZ, RZ ;  /* 0x000000ffff087224 */ /* 0x000fc800078e00ff */
[----:B------:R-:W-:Y:S01]  /*0280*/  IMAD.MOV R14, RZ, RZ, -R12 ;  /* 0x000000ffff0e7224 */ /* 0x000fe200078e0a0c */
[----:B0-----:R-:W-:-:S04]  /*0290*/  ULEA UR4, UR5, UR4, 0x18 ;  /* 0x0000000405047291 */ /* 0x001fc8000f8ec0ff */
[----:B------:R-:W-:-:S06]  /*02a0*/  UIADD3 UR4, UPT, UPT, UR4, 0x10, URZ ;  /* 0x0000001004047890 */ /* 0x000fcc000fffe0ff */
[----:B------:R-:W-:-:S07]  /*02b0*/  IMAD.U32 R13, RZ, RZ, UR4 ;  /* 0x00000004ff0d7e24 */ /* 0x000fce000f8e00ff */
.L_x_9:
[----:B0-----:R-:W0:Y:S01]  /*02c0*/  LDS.128 R4, [R13+-0x10] ;  /* 0xfffff0000d047984 */ /* 0x001e220000000c00 */
[----:B-1----:R-:W-:Y:S01]  /*02d0*/  I2FP.F32.S32 R9, R8 ;  /* 0x0000000800097245 */ /* 0x002fe20000201400 */
[----:B------:R-:W-:-:S05]  /*02e0*/  VIADD R14, R14, 0x8 ;  /* 0x000000080e0e7836 */ /* 0x000fca0000000000 */
[----:B------:R-:W-:Y:S01]  /*02f0*/  ISETP.NE.AND P1, PT, R14, RZ, PT ;  /* 0x000000ff0e00720c */ /* 0x000fe20003f25270 */
[----:B0-----:R-:W-:-:S06]  /*0300*/  FADD R4, R4, R9 ;  /* 0x0000000904047221 */ /* 0x001fcc0000000000 */
[----:B------:R-:W0:Y:S02]  /*0310*/  F2I.TRUNC.NTZ R4, R4 ;  /* 0x0000000400047305 */ /* 0x000e24000020f100 */
[----:B0-----:R-:W-:-:S05]  /*0320*/  I2FP.F32.S32 R8, R4 ;  /* 0x0000000400087245 */ /* 0x001fca0000201400 */
[----:B------:R-:W-:-:S06]  /*0330*/  FADD R5, R5, R8 ;  /* 0x0000000805057221 */ /* 0x000fcc0000000000 */
[----:B------:R-:W0:Y:S02]  /*0340*/  F2I.TRUNC.NTZ R5, R5 ;  /* 0x0000000500057305 */ /* 0x000e24000020f100 */
[----:B0-----:R-:W-:-:S05]  /*0350*/  I2FP.F32.S32 R9, R5 ;  /* 0x0000000500097245 */ /* 0x001fca0000201400 */
[----:B------:R-:W-:Y:S02]  /*0360*/  FADD R6, R6, R9 ;  /* 0x0000000906067221 */ /* 0x000fe40000000000 */
[----:B------:R0:W1:Y:S04]  /*0370*/  LDS.128 R8, [R13] ;  /* 0x000000000d087984 */ /* 0x0000680000000c00 */
[----:B------:R-:W2:Y:S01]  /*0380*/  F2I.TRUNC.NTZ R6, R6 ;  /* 0x0000000600067305 */ /* 0x000ea2000020f100 */
[----:B0-----:R-:W-:Y:S01]  /*0390*/  VIADD R13, R13, 0x20 ;  /* 0x000000200d0d7836 */ /* 0x001fe20000000000 */
[----:B--2---:R-:W-:-:S05]  /*03a0*/  I2FP.F32.S32 R16, R6 ;  /* 0x0000000600107245 */ /* 0x004fca0000201400 */
[----:B------:R-:W-:-:S06]  /*03b0*/  FADD R7, R7, R16 ;  /* 0x0000001007077221 */ /* 0x000fcc0000000000 */
[----:B------:R-:W0:Y:S02]  /*03c0*/  F2I.TRUNC.NTZ R7, R7 ;  /* 0x0000000700077305 */ /* 0x000e24000020f100 */
[----:B0-----:R-:W-:-:S05]  /*03d0*/  I2FP.F32.S32 R15, R7 ;  /* 0x00000007000f7245 */ /* 0x001fca0000201400 */
[----:B-1----:R-:W-:-:S06]  /*03e0*/  FADD R15, R8, R15 ;  /* 0x0000000f080f7221 */ /* 0x002fcc0000000000 */
[----:B------:R-:W0:Y:S02]  /*03f0*/  F2I.TRUNC.NTZ R15, R15 ;  /* 0x0000000f000f7305 */ /* 0x000e24000020f100 */
[----:B0-----:R-:W-:-:S05]  /*0400*/  I2FP.F32.S32 R4, R15 ;  /* 0x0000000f00047245 */ /* 0x001fca0000201400 */
[----:B------:R-:W-:-:S06]  /*0410*/  FADD R4, R9, R4 ;  /* 0x0000000409047221 */ /* 0x000fcc0000000000 */
[----:B------:R-:W0:Y:S02]  /*0420*/  F2I.TRUNC.NTZ R4, R4 ;  /* 0x0000000400047305 */ /* 0x000e24000020f100 */
[----:B0-----:R-:W-:-:S05]  /*0430*/  I2FP.F32.S32 R5, R4 ;  /* 0x0000000400057245 */ /* 0x001fca0000201400 */
[----:B------:R-:W-:-:S06]  /*0440*/  FADD R5, R10, R5 ;  /* 0x000000050a057221 */ /* 0x000fcc0000000000 */
[----:B------:R-:W0:Y:S02]  /*0450*/  F2I.TRUNC.NTZ R5, R5 ;  /* 0x0000000500057305 */ /* 0x000e24000020f100 */
[----:B0-----:R-:W-:-:S05]  /*0460*/  I2FP.F32.S32 R6, R5 ;  /* 0x0000000500067245 */ /* 0x001fca0000201400 */
[----:B------:R-:W-:-:S04]  /*0470*/  FADD R6, R11, R6 ;  /* 0x000000060b067221 */ /* 0x000fc80000000000 */
[----:B------:R0:W1:Y:S01]  /*0480*/  F2I.TRUNC.NTZ R8, R6 ;  /* 0x0000000600087305 */ /* 0x000062000020f100 */
[----:B------:R-:W-:Y:S05]  /*0490*/  @P1 BRA `(.L_x_9) ;  /* 0xfffffffc00881947 */ /* 0x000fea000383ffff */
.L_x_8:
[----:B------:R-:W-:Y:S05]  /*04a0*/  BSYNC.RECONVERGENT B1 ;  /* 0x0000000000017941 */ /* 0x000fea0003800200 */
.L_x_7:
[----:B------:R-:W-:Y:S04]  /*04b0*/  BSSY.RECONVERGENT B1, `(.L_x_10) ;  /* 0x0000035000017945 */ /* 0x000fe80003800200 */
[----:B------:R-:W-:Y:S05]  /*04c0*/  @!P0 BRA `(.L_x_11) ;  /* 0x0000000000cc8947 */ /* 0x000fea0003800000 */
[----:B------:R-:W-:Y:S01]  /*04d0*/  ISETP.GE.U32.AND P0, PT, R17, 0x4, PT ;  /* 0x000000041100780c */ /* 0x000fe20003f06070 */
[----:B------:R-:W-:Y:S01]  /*04e0*/  BSSY.RECONVERGENT B2, `(.L_x_12) ;  /* 0x0000016000027945 */ /* 0x000fe20003800200 */
[----:B------:R-:W-:-:S11]  /*04f0*/  LOP3.LUT P1, R10, R3, 0x3, RZ, 0xc0, !PT ;  /* 0x00000003030a7812 */ /* 0x000fd6000782c0ff */
[----:B------:R-:W-:Y:S05]  /*0500*/  @!P0 BRA `(.L_x_13) ;  /* 0x00000000004c8947 */ /* 0x000fea0003800000 */
[----:B------:R-:W2:Y:S01]  /*0510*/  S2UR UR5, SR_CgaCtaId ;  /* 0x00000000000579c3 */ /* 0x000ea20000008800 */
[----:B------:R-:W-:Y:S01]  /*0520*/  UMOV UR4, 0x400 ;  /* 0x0000040000047882 */ /* 0x000fe20000000000 */
[----:B-1----:R-:W-:Y:S01]  /*0530*/  I2FP.F32.S32 R7, R8 ;  /* 0x0000000800077245 */ /* 0x002fe20000201400 */
[----:B--2---:R-:W-:-:S06]  /*0540*/  ULEA UR4, UR5, UR4, 0x18 ;  /* 0x0000000405047291 */ /* 0x004fcc000f8ec0ff */
[C---:B------:R-:W-:Y:S01]  /*0550*/  LEA R3, R12.reuse, UR4, 0x2 ;  /* 0x000000040c037c11 */ /* 0x040fe2000f8e10ff */
[----:B------:R-:W-:-:S04]  /*0560*/  VIADD R12, R12, 0x4 ;  /* 0x000000040c0c7836 */ /* 0x000fc80000000000 */
[----:B------:R-:W1:Y:S04]  /*0570*/  LDS.64 R4, [R3] ;  /* 0x0000000003047984 */ /* 0x000e680000000a00 */
[----:B------:R-:W2:Y:S01]  /*0580*/  LDS.64 R8, [R3+0x8] ;  /* 0x0000080003087984 */ /* 0x000ea20000000a00 */
[----:B-1----:R-:W-:-:S06]  /*0590*/  FADD R4, R4, R7 ;  /* 0x0000000704047221 */ /* 0x002fcc0000000000 */
[----:B------:R-:W0:Y:S02]  /*05a0*/  F2I.TRUNC.NTZ R4, R4 ;  /* 0x0000000400047305 */ /* 0x000e24000020f100 */
[----:B0-----:R-:W-:-:S05]  /*05b0*/  I2FP.F32.S32 R6, R4 ;  /* 0x0000000400067245 */ /* 0x001fca0000201400 */
[----:B------:R-:W-:-:S06]  /*05c0*/  FADD R5, R6, R5 ;  /* 0x0000000506057221 */ /* 0x000fcc0000000000 */
[----:B------:R-:W0:Y:S02]  /*05d0*/  F2I.TRUNC.NTZ R5, R5 ;  /* 0x0000000500057305 */ /* 0x000e24000020f100 */
[----:B0-----:R-:W-:-:S05]  /*05e0*/  I2FP.F32.S32 R7, R5 ;  /* 0x0000000500077245 */ /* 0x001fca0000201400 */
[----:B--2---:R-:W-:-:S06]  /*05f0*/  FADD R7, R8, R7 ;  /* 0x0000000708077221 */ /* 0x004fcc0000000000 */
[----:B------:R-:W0:Y:S02]  /*0600*/  F2I.TRUNC.NTZ R7, R7 ;  /* 0x0000000700077305 */ /* 0x000e24000020f100 */
[----:B0-----:R-:W-:-:S05]  /*0610*/  I2FP.F32.S32 R6, R7 ;  /* 0x0000000700067245 */ /* 0x001fca0000201400 */
[----:B------:R-:W-:-:S04]  /*0620*/  FADD R6, R6, R9 ;  /* 0x0000000906067221 */ /* 0x000fc80000000000 */
[----:B------:R2:W3:Y:S03]  /*0630*/  F2I.TRUNC.NTZ R8, R6 ;  /* 0x0000000600087305 */ /* 0x0004e6000020f100 */
.L_x_13:
[----:B------:R-:W-:Y:S05]  /*0640*/  BSYNC.RECONVERGENT B2 ;  /* 0x0000000000027941 */ /* 0x000fea0003800200 */
.L_x_12:
[----:B------:R-:W-:Y:S05]  /*0650*/  @!P1 BRA `(.L_x_11) ;  /* 0x0000000000689947 */ /* 0x000fea0003800000 */
[----:B------:R-:W-:Y:S01]  /*0660*/  LOP3.LUT R0, R0, 0x1, RZ, 0xc0, !PT ;  /* 0x0000000100007812 */ /* 0x000fe200078ec0ff */
[----:B------:R-:W-:Y:S01]  /*0670*/  BSSY.RECONVERGENT B2, `(.L_x_14) ;  /* 0x0000013000027945 */ /* 0x000fe20003800200 */
[----:B------:R-:W-:Y:S02]  /*0680*/  ISETP.NE.AND P0, PT, R10, 0x1, PT ;  /* 0x000000010a00780c */ /* 0x000fe40003f05270 */
[----:B------:R-:W-:-:S13]  /*0690*/  ISETP.NE.U32.AND P1, PT, R0, 0x1, PT ;  /* 0x000000010000780c */ /* 0x000fda0003f25070 */
[----:B------:R-:W4:Y:S01]  /*06a0*/  @P1 S2R R3, SR_CgaCtaId ;  /* 0x0000000000031919 */ /* 0x000f220000008800 */
[----:B------:R-:W-:-:S04]  /*06b0*/  @P1 MOV R0, 0x400 ;  /* 0x0000040000001802 */ /* 0x000fc80000000f00 */
[----:B----4-:R-:W-:Y:S01]  /*06c0*/  @P1 LEA R7, R3, R0, 0x18 ;  /* 0x0000000003071211 */ /* 0x010fe200078ec0ff */
[----:B------:R-:W-:Y:S06]  /*06d0*/  @!P0 BRA `(.L_x_15) ;  /* 0x0000000000308947 */ /* 0x000fec0003800000 */
[----:B------:R-:W4:Y:S01]  /*06e0*/  S2UR UR5, SR_CgaCtaId ;  /* 0x00000000000579c3 */ /* 0x000f220000008800 */
[----:B------:R-:W-:Y:S01]  /*06f0*/  UMOV UR4, 0x400 ;  /* 0x0000040000047882 */ /* 0x000fe20000000000 */
[----:B-1-3--:R-:W-:Y:S01]  /*0700*/  I2FP.F32.S32 R3, R8 ;  /* 0x0000000800037245 */ /* 0x00afe20000201400 */
[----:B----4-:R-:W-:-:S06]  /*0710*/  ULEA UR4, UR5, UR4, 0x18 ;  /* 0x0000000405047291 */ /* 0x010fcc000f8ec0ff */
[C---:B------:R-:W-:Y:S01]  /*0720*/  LEA R0, R12.reuse, UR4, 0x2 ;  /* 0x000000040c007c11 */ /* 0x040fe2000f8e10ff */
[----:B------:R-:W-:-:S04]  /*0730*/  VIADD R12, R12, 0x2 ;  /* 0x000000020c0c7836 */ /* 0x000fc80000000000 */
[----:B------:R-:W1:Y:S02]  /*0740*/  LDS.64 R4, [R0] ;  /* 0x0000000000047984 */ /* 0x000e640000000a00 */
[----:B-1----:R-:W-:-:S06]  /*0750*/  FADD R3, R4, R3 ;  /* 0x0000000304037221 */ /* 0x002fcc0000000000 */
[----:B------:R-:W1:Y:S02]  /*0760*/  F2I.TRUNC.NTZ R3, R3 ;  /* 0x0000000300037305 */ /* 0x000e64000020f100 */
[----:B-1----:R-:W-:-:S05]  /*0770*/  I2FP.F32.S32 R4, R3 ;  /* 0x0000000300047245 */ /* 0x002fca0000201400 */
[----:B------:R-:W-:-:S04]  /*0780*/  FADD R4, R4, R5 ;  /* 0x0000000504047221 */ /* 0x000fc80000000000 */
[----:B------:R4:W1:Y:S03]  /*0790*/  F2I.TRUNC.NTZ R8, R4 ;  /* 0x0000000400087305 */ /* 0x000866000020f100 */
.L_x_15:
[----:B------:R-:W-:Y:S05]  /*07a0*/  BSYNC.RECONVERGENT B2 ;  /* 0x0000000000027941 */ /* 0x000fea0003800200 */
.L_x_14:
[----:B------:R-:W-:Y:S01]  /*07b0*/  @P1 IMAD R12, R12, 0x4, R7 ;  /* 0x000000040c0c1824 */ /* 0x000fe200078e0207 */
[----:B-1-3--:R-:W-:-:S05]  /*07c0*/  @P1 I2FP.F32.S32 R3, R8 ;  /* 0x0000000800031245 */ /* 0x00afca0000201400 */
[----:B------:R-:W1:Y:S02]  /*07d0*/  @P1 LDS R12, [R12] ;  /* 0x000000000c0c1984 */ /* 0x000e640000000800 */
[----:B-1----:R-:W-:-:S04]  /*07e0*/  @P1 FADD R0, R3, R12 ;  /* 0x0000000c03001221 */ /* 0x002fc80000000000 */
[----:B------:R1:W3:Y:S03]  /*07f0*/  @P1 F2I.TRUNC.NTZ R8, R0 ;  /* 0x0000000000081305 */ /* 0x0002e6000020f100 */
.L_x_11:
[----:B------:R-:W-:Y:S05]  /*0800*/  BSYNC.RECONVERGENT B1 ;  /* 0x0000000000017941 */ /* 0x000fea0003800200 */
.L_x_10:
[----:B----4-:R-:W4:Y:S01]  /*0810*/  LDC.64 R4, c[0x0][0x388] ;  /* 0x0000e200ff047b82 */ /* 0x010f220000000a00 */
[----:B-1-3--:R-:W-:Y:S01]  /*0820*/  I2FP.F32.S32 R7, R8 ;  /* 0x0000000800077245 */ /* 0x00afe20000201400 */
[----:B----4-:R-:W-:-:S05]  /*0830*/  IMAD.WIDE R2, R2, 0x4, R4 ;  /* 0x0000000402027825 */ /* 0x010fca00078e0204 */
[----:B------:R3:W-:Y:S02]  /*0840*/  STG.E desc[UR6][R2.64], R7 ;  /* 0x0000000702007986 */ /* 0x0007e4000c101906 */
.L_x_6:
[----:B------:R-:W-:Y:S05]  /*0850*/  BSYNC.RECONVERGENT B0 ;  /* 0x0000000000007941 */ /* 0x000fea0003800200 */
.L_x_5:
[----:B------:R-:W-:Y:S06]  /*0860*/  BAR.SYNC.DEFER_BLOCKING 0x0 ;  /* 0x0000000000007b1d */ /* 0x000fec0000010000 */
[----:B------:R-:W-:Y:S05]  /*0870*/  EXIT ;  /* 0x000000000000794d */ /* 0x000fea0003800000 */
.L_x_16:
        /* <DEDUP_REMOVED lines=16> */
.L_x_19:


//--------------------- .nv.shared._ZN3cub18CUB_300001_SM_10006detail8for_each13static_kernelINS2_12policy_hub_t12policy_500_tEmN6thrust24THRUST_300001_SM_1000_NS8cuda_cub20__uninitialized_fill7functorINS7_10device_ptrIfEEfEEEEvT0_T1_ --------------------------
	.section	.nv.shared._ZN3cub18CUB_300001_SM_10006detail8for_each13static_kernelINS2_12policy_hub_t12policy_500_tEmN6thrust24THRUST_300001_SM_1000_NS8cuda_cub20__uninitialized_fill7functorINS7_10device_ptrIfEEfEEEEvT0_T1_,"aw",@nobits
	.sectionflags	@""
	.align	16
	.zero		1024


//--------------------- .nv.shared.reserved.0     --------------------------
	.section	.nv.shared.reserved.0,"aw",@nobits
	.weak		__nv_reservedSMEM_offset_0_alias
	.size		__nv_reservedSMEM_offset_0_alias, 0, 64
	.other		__nv_reservedSMEM_offset_0_alias,@"STO_CUDA_RESERVED_SHARED STV_DEFAULT"
__nv_reservedSMEM_offset_0_alias:
	.zero		0
	.zero		64


//--------------------- .nv.global                --------------------------
	.section	.nv.global,"aw",@nobits
.nv.global:
	.type		_ZN34_INTERNAL_5eade431_4_k_cu_fa3efe296thrust24THRUST_300001_SM_1000_NS3seqE,@object
	.size		_ZN34_INTERNAL_5eade431_4_k_cu_fa3efe296thrust24THRUST_300001_SM_1000_NS3seqE,(_ZN34_INTERNAL_5eade431_4_k_cu_fa3efe294cuda3std3__48in_placeE - _ZN34_INTERNAL_5eade431_4_k_cu_fa3efe296thrust24THRUST_300001_SM_1000_NS3seqE)
_ZN34_INTERNAL_5eade431_4_k_cu_fa3efe296thrust24THRUST_300001_SM_1000_NS3seqE:
	.zero		1
	.type		_ZN34_INTERNAL_5eade431_4_k_cu_fa3efe294cuda3std3__48in_placeE,@object
	.size		_ZN34_INTERNAL_5eade431_4_k_cu_fa3efe294cuda3std3__48in_placeE,(_ZN34_INTERNAL_5eade431_4_k_cu_fa3efe294cuda3std6ranges3__45__cpo4sizeE - _ZN34_INTERNAL_5eade431_4_k_cu_fa3efe294cuda3std3__48in_placeE)
_ZN34_INTERNAL_5eade431_4_k_cu_fa3efe294cuda3std3__48in_placeE:
	.zero		1
	.type		_ZN34_INTERNAL_5eade431_4_k_cu_fa3efe294cuda3std6ranges3__45__cpo4sizeE,@object
	.size		_ZN34_INTERNAL_5eade431_4_k_cu_fa3efe294cuda3std6ranges3__45__cpo4sizeE,(_ZN34_INTERNAL_5eade431_4_k_cu_fa3efe296thrust24THRUST_300001_SM_1000_NS12placeholders2_3E - _ZN34_INTERNAL_5eade431_4_k_cu_fa3efe294cuda3std6ranges3__45__cpo4sizeE)
_ZN34_INTERNAL_5eade431_4_k_cu_fa3efe294cuda3std6ranges3__45__cpo4sizeE:
	.zero		1
	.type		_ZN34_INTERNAL_5eade431_4_k_cu_fa3efe296thrust24THRUST_300001_SM_1000_NS12placeholders2_3E,@object
	.size		_ZN34_INTERNAL_5eade431_4_k_cu_fa3efe296thrust24THRUST_300001_SM_1000_NS12placeholders2_3E,(_ZN34_INTERNAL_5eade431_4_k_cu_fa3efe294cuda3std3__45__cpo6cbeginE - _ZN34_INTERNAL_5eade431_4_k_cu_fa3efe296thrust24THRUST_300001_SM_1000_NS12placeholders2_3E)
_ZN34_INTERNAL_5eade431_4_k_cu_fa3efe296thrust24THRUST_300001_SM_1000_NS12placeholders2_3E:
	.zero		1
	.type		_ZN34_INTERNAL_5eade431_4_k_cu_fa3efe294cuda3std3__45__cpo6cbeginE,@object
	.size		_ZN34_INTERNAL_5eade431_4_k_cu_fa3efe294cuda3std3__45__cpo6cbeginE,(_ZN34_INTERNAL_5eade431_4_k_cu_fa3efe294cuda3std6ranges3__45__cpo6cbeginE - _ZN34_INTERNAL_5eade431_4_k_cu_fa3efe294cuda3std3__45__cpo6cbeginE)
_ZN34_INTERNAL_5eade431_4_k_cu_fa3efe294cuda3std3__45__cpo6cbeginE:
	.zero		1
	.type		_ZN34_INTERNAL_5eade431_4_k_cu_fa3efe294cuda3std6ranges3__45__cpo6cbeginE,@object
	.size		_ZN34_INTERNAL_5eade431_4_k_cu_fa3efe294cuda3std6ranges3__45__cpo6cbeginE,(_ZN34_INTERNAL_5eade431_4_k_cu_fa3efe296thrust24THRUST_300001_SM_1000_NS12placeholders2_7E - _ZN34_INTERNAL_5eade431_4_k_cu_fa3efe294cuda3std6ranges3__45__cpo6cbeginE)
_ZN34_INTERNAL_5eade431_4_k_cu_fa3efe294cuda3std6ranges3__45__cpo6cbeginE:
	.zero		1
	.type		_ZN34_INTERNAL_5eade431_4_k_cu_fa3efe296thrust24THRUST_300001_SM_1000_NS12placeholders2_7E,@object
	.size		_ZN34_INTERNAL_5eade431_4_k_cu_fa3efe296thrust24THRUST_300001_SM_1000_NS12placeholders2_7E,(_ZN34_INTERNAL_5eade431_4_k_cu_fa3efe294cuda3std3__45__cpo7crbeginE - _ZN34_INTERNAL_5eade431_4_k_cu_fa3efe296thrust24THRUST_300001_SM_1000_NS12placeholders2_7E)
_ZN34_INTERNAL_5eade431_4_k_cu_fa3efe296thrust24THRUST_300001_SM_1000_NS12placeholders2_7E:
	.zero		1
	.type		_ZN34_INTERNAL_5eade431_4_k_cu_fa3efe294cuda3std3__45__cpo7crbeginE,@object
	.size		_ZN34_INTERNAL_5eade431_4_k_cu_fa3efe294cuda3std3__45__cpo7crbeginE,(_ZN34_INTERNAL_5eade431_4_k_cu_fa3efe294cuda3std6ranges3__45__cpo4nextE - _ZN34_INTERNAL_5eade431_4_k_cu_fa3efe294cuda3std3__45__cpo7crbeginE)
_ZN34_INTERNAL_5eade431_4_k_cu_fa3efe294cuda3std3__45__cpo7crbeginE:
	.zero		1
	.type		_ZN34_INTERNAL_5eade431_4_k_cu_fa3efe294cuda3std6ranges3__45__cpo4nextE,@object
	.size		_ZN34_INTERNAL_5eade431_4_k_cu_fa3efe294cuda3std6ranges3__45__cpo4nextE,(_ZN34_INTERNAL_5eade431_4_k_cu_fa3efe294cuda3std6ranges3__45__cpo4swapE - _ZN34_INTERNAL_5eade431_4_k_cu_fa3efe294cuda3std6ranges3__45__cpo4nextE)
_ZN34_INTERNAL_5eade431_4_k_cu_fa3efe294cuda3std6ranges3__45__cpo4nextE:
	.zero		1
	.type		_ZN34_INTERNAL_5eade431_4_k_cu_fa3efe294cuda3std6ranges3__45__cpo4swapE,@object
	.size		_ZN34_INTERNAL_5eade431_4_k_cu_fa3efe294cuda3std6ranges3__45__cpo4swapE,(_ZN34_INTERNAL_5eade431_4_k_cu_fa3efe296thrust24THRUST_300001_SM_1000_NS8cuda_cub10par_nosyncE - _ZN34_INTERNAL_5eade431_4_k_cu_fa3efe294cuda3std6ranges3__45__cpo4swapE)
_ZN34_INTERNAL_5eade431_4_k_cu_fa3efe294cuda3std6ranges3__45__cpo4swapE:
	.zero		1
	.type		_ZN34_INTERNAL_5eade431_4_k_cu_fa3efe296thrust24THRUST_300001_SM_1000_NS8cuda_cub10par_nosyncE,@object
	.size		_ZN34_INTERNAL_5eade431_4_k_cu_fa3efe296thrust24THRUST_300001_SM_1000_NS8cuda_cub10par_nosyncE,(_ZN34_INTERNAL_5eade431_4_k_cu_fa3efe296thrust24THRUST_300001_SM_1000_NS12placeholders2_9E - _ZN34_INTERNAL_5eade431_4_k_cu_fa3efe296thrust24THRUST_300001_SM_1000_NS8cuda_cub10par_nosyncE)
_ZN34_INTERNAL_5eade431_4_k_cu_fa3efe296thrust24THRUST_300001_SM_1000_NS8cuda_cub10par_nosyncE:
	.zero		1
	.type		_ZN34_INTERNAL_5eade431_4_k_cu_fa3efe296thrust24THRUST_300001_SM_1000_NS12placeholders2_9E,@object
	.size		_ZN34_INTERNAL_5eade431_4_k_cu_fa3efe296thrust24THRUST_300001_SM_1000_NS12placeholders2_9E,(_ZN34_INTERNAL_5eade431_4_k_cu_fa3efe294cuda3std3__436_GLOBAL__N__5eade431_4_k_cu_fa3efe296ignoreE - _ZN34_INTERNAL_5eade431_4_k_cu_fa3efe296thrust24THRUST_300001_SM_1000_NS12placeholders2_9E)
_ZN34_INTERNAL_5eade431_4_k_cu_fa3efe296thrust24THRUST_300001_SM_1000_NS12placeholders2_9E:
	.zero		1
	.type		_ZN34_INTERNAL_5eade431_4_k_cu_fa3efe294cuda3std3__436_GLOBAL__N__5eade431_4_k_cu_fa3efe296ignoreE,@object
	.size		_ZN34_INTERNAL_5eade431_4_k_cu_fa3efe294cuda3std3__436_GLOBAL__N__5eade431_4_k_cu_fa3efe296ignoreE,(_ZN34_INTERNAL_5eade431_4_k_cu_fa3efe294cuda3std6ranges3__45__cpo4dataE - _ZN34_INTERNAL_5eade431_4_k_cu_fa3efe294cuda3std3__436_GLOBAL__N__5eade431_4_k_cu_fa3efe296ignoreE)
_ZN34_INTERNAL_5eade431_4_k_cu_fa3efe294cuda3std3__436_GLOBAL__N__5eade431_4_k_cu_fa3efe296ignoreE:
	.zero		1
	.type		_ZN34_INTERNAL_5eade431_4_k_cu_fa3efe294cuda3std6ranges3__45__cpo4dataE,@object
	.size		_ZN34_INTERNAL_5eade431_4_k_cu_fa3efe294cuda3std6ranges3__45__cpo4dataE,(_ZN34_INTERNAL_5eade431_4_k_cu_fa3efe296thrust24THRUST_300001_SM_1000_NS12placeholders2_1E - _ZN34_INTERNAL_5eade431_4_k_cu_fa3efe294cuda3std6ranges3__45__cpo4dataE)
_ZN34_INTERNAL_5eade431_4_k_cu_fa3efe294cuda3std6ranges3__45__cpo4dataE:
	.zero		1
	.type		_ZN34_INTERNAL_5eade431_4_k_cu_fa3efe296thrust24THRUST_300001_SM_1000_NS12placeholders2_1E,@object
	.size		_ZN34_INTERNAL_5eade431_4_k_cu_fa3efe296thrust24THRUST_300001_SM_1000_NS12placeholders2_1E,(_ZN34_INTERNAL_5eade431_4_k_cu_fa3efe294cuda3std3__45__cpo5beginE - _ZN34_INTERNAL_5eade431_4_k_cu_fa3efe296thrust24THRUST_300001_SM_1000_NS12placeholders2_1E)
_ZN34_INTERNAL_5eade431_4_k_cu_fa3efe296thrust24THRUST_300001_SM_1000_NS12placeholders2_1E:
	.zero		1
	.type		_ZN34_INTERNAL_5eade431_4_k_cu_fa3efe294cuda3std3__45__cpo5beginE,@object
	.size		_ZN34_INTERNAL_5eade431_4_k_cu_fa3efe294cuda3std3__45__cpo5beginE,(_ZN34_INTERNAL_5eade431_4_k_cu_fa3efe294cuda3std6ranges3__45__cpo5beginE - _ZN34_INTERNAL_5eade431_4_k_cu_fa3efe294cuda3std3__45__cpo5beginE)
_ZN34_INTERNAL_5eade431_4_k_cu_fa3efe294cuda3std3__45__cpo5beginE:
	.zero		1
	.type		_ZN34_INTERNAL_5eade431_4_k_cu_fa3efe294cuda3std6ranges3__45__cpo5beginE,@object
	.size		_ZN34_INTERNAL_5eade431_4_k_cu_fa3efe294cuda3std6ranges3__45__cpo5beginE,(_ZN34_INTERNAL_5eade431_4_k_cu_fa3efe296thrust24THRUST_300001_SM_1000_NS12placeholders2_5E - _ZN34_INTERNAL_5eade431_4_k_cu_fa3efe294cuda3std6ranges3__45__cpo5beginE)
_ZN34_INTERNAL_5eade431_4_k_cu_fa3efe294cuda3std6ranges3__45__cpo5beginE:
	.zero		1
	.type		_ZN34_INTERNAL_5eade431_4_k_cu_fa3efe296thrust24THRUST_300001_SM_1000_NS12placeholders2_5E,@object
	.size		_ZN34_INTERNAL_5eade431_4_k_cu_fa3efe296thrust24THRUST_300001_SM_1000_NS12placeholders2_5E,(_ZN34_INTERNAL_5eade431_4_k_cu_fa3efe294cuda3std3__45__cpo6rbeginE - _ZN34_INTERNAL_5eade431_4_k_cu_fa3efe296thrust24THRUST_300001_SM_1000_NS12placeholders2_5E)
_ZN34_INTERNAL_5eade431_4_k_cu_fa3efe296thrust24THRUST_300001_SM_1000_NS12placeholders2_5E:
	.zero		1
	.type		_ZN34_INTERNAL_5eade431_4_k_cu_fa3efe294cuda3std3__45__cpo6rbeginE,@object
	.size		_ZN34_INTERNAL_5eade431_4_k_cu_fa3efe294cuda3std3__45__cpo6rbeginE,(_ZN34_INTERNAL_5eade431_4_k_cu_fa3efe294cuda3std6ranges3__45__cpo7advanceE - _ZN34_INTERNAL_5eade431_4_k_cu_fa3efe294cuda3std3__45__cpo6rbeginE)
_ZN34_INTERNAL_5eade431_4_k_cu_fa3efe294cuda3std3__45__cpo6rbeginE:
	.zero		1
	.type		_ZN34_INTERNAL_5eade431_4_k_cu_fa3efe294cuda3std6ranges3__45__cpo7advanceE,@object
	.size		_ZN34_INTERNAL_5eade431_4_k_cu_fa3efe294cuda3std6ranges3__45__cpo7advanceE,(_ZN34_INTERNAL_5eade431_4_k_cu_fa3efe294cuda3std3__47nulloptE - _ZN34_INTERNAL_5eade431_4_k_cu_fa3efe294cuda3std6ranges3__45__cpo7advanceE)
_ZN34_INTERNAL_5eade431_4_k_cu_fa3efe294cuda3std6ranges3__45__cpo7advanceE:
	.zero		1
	.type		_ZN34_INTERNAL_5eade431_4_k_cu_fa3efe294cuda3std3__47nulloptE,@object
	.size		_ZN34_INTERNAL_5eade431_4_k_cu_fa3efe294cuda3std3__47nulloptE,(_ZN34_INTERNAL_5eade431_4_k_cu_fa3efe294cuda3std6ranges3__45__cpo8distanceE - _ZN34_INTERNAL_5eade431_4_k_cu_fa3efe294cuda3std3__47nulloptE)
_ZN34_INTERNAL_5eade431_4_k_cu_fa3efe294cuda3std3__47nulloptE:
	.zero		1
	.type		_ZN34_INTERNAL_5eade431_4_k_cu_fa3efe294cuda3std6ranges3__45__cpo8distanceE,@object
	.size		_ZN34_INTERNAL_5eade431_4_k_cu_fa3efe294cuda3std6ranges3__45__cpo8distanceE,(_ZN34_INTERNAL_5eade431_4_k_cu_fa3efe296thrust24THRUST_300001_SM_1000_NS12placeholders3_10E - _ZN34_INTERNAL_5eade431_4_k_cu_fa3efe294cuda3std6ranges3__45__cpo8distanceE)
_ZN34_INTERNAL_5eade431_4_k_cu_fa3efe294cuda3std6ranges3__45__cpo8distanceE:
	.zero		1
	.type		_ZN34_INTERNAL_5eade431_4_k_cu_fa3efe296thrust24THRUST_300001_SM_1000_NS12placeholders3_10E,@object
	.size		_ZN34_INTERNAL_5eade431_4_k_cu_fa3efe296thrust24THRUST_300001_SM_1000_NS12placeholders3_10E,(_ZN34_INTERNAL_5eade431_4_k_cu_fa3efe294cuda3std3__419piecewise_constructE - _ZN34_INTERNAL_5eade431_4_k_cu_fa3efe296thrust24THRUST_300001_SM_1000_NS12placeholders3_10E)
_ZN34_INTERNAL_5eade431_4_k_cu_fa3efe296thrust24THRUST_300001_SM_1000_NS12placeholders3_10E:
	.zero		1
	.type		_ZN34_INTERNAL_5eade431_4_k_cu_fa3efe294cuda3std3__419piecewise_constructE,@object
	.size		_ZN34_INTERNAL_5eade431_4_k_cu_fa3efe294cuda3std3__419piecewise_constructE,(_ZN34_INTERNAL_5eade431_4_k_cu_fa3efe294cuda3std6ranges3__45__cpo5cdataE - _ZN34_INTERNAL_5eade431_4_k_cu_fa3efe294cuda3std3__419piecewise_constructE)
_ZN34_INTERNAL_5eade431_4_k_cu_fa3efe294cuda3std3__419piecewise_constructE:
	.zero		1
	.type		_ZN34_INTERNAL_5eade431_4_k_cu_fa3efe294cuda3std6ranges3__45__cpo5cdataE,@object
	.size		_ZN34_INTERNAL_5eade431_4_k_cu_fa3efe294cuda3std6ranges3__45__cpo5cdataE,(_ZN34_INTERNAL_5eade431_4_k_cu_fa3efe296thrust24THRUST_300001_SM_1000_NS12placeholders2_2E - _ZN34_INTERNAL_5eade431_4_k_cu_fa3efe294cuda3std6ranges3__45__cpo5cdataE)
_ZN34_INTERNAL_5eade431_4_k_cu_fa3efe294cuda3std6ranges3__45__cpo5cdataE:
	.zero		1
	.type		_ZN34_INTERNAL_5eade431_4_k_cu_fa3efe296thrust24THRUST_300001_SM_1000_NS12placeholders2_2E,@object
	.size		_ZN34_INTERNAL_5eade431_4_k_cu_fa3efe296thrust24THRUST_300001_SM_1000_NS12placeholders2_2E,(_ZN34_INTERNAL_5eade431_4_k_cu_fa3efe294cuda3std3__45__cpo3endE - _ZN34_INTERNAL_5eade431_4_k_cu_fa3efe296thrust24THRUST_300001_SM_1000_NS12placeholders2_2E)
_ZN34_INTERNAL_5eade431_4_k_cu_fa3efe296thrust24THRUST_300001_SM_1000_NS12placeholders2_2E:
	.zero		1
	.type		_ZN34_INTERNAL_5eade431_4_k_cu_fa3efe294cuda3std3__45__cpo3endE,@object
	.size		_ZN34_INTERNAL_5eade431_4_k_cu_fa3efe294cuda3std3__45__cpo3endE,(_ZN34_INTERNAL_5eade431_4_k_cu_fa3efe294cuda3std6ranges3__45__cpo3endE - _ZN34_INTERNAL_5eade431_4_k_cu_fa3efe294cuda3std3__45__cpo3endE)
_ZN34_INTERNAL_5eade431_4_k_cu_fa3efe294cuda3std3__45__cpo3endE:
	.zero		1
	.type		_ZN34_INTERNAL_5eade431_4_k_cu_fa3efe294cuda3std6ranges3__45__cpo3endE,@object
	.size		_ZN34_INTERNAL_5eade431_4_k_cu_fa3efe294cuda3std6ranges3__45__cpo3endE,(_ZN34_INTERNAL_5eade431_4_k_cu_fa3efe296thrust24THRUST_300001_SM_1000_NS12placeholders2_6E - _ZN34_INTERNAL_5eade431_4_k_cu_fa3efe294cuda3std6ranges3__45__cpo3endE)
_ZN34_INTERNAL_5eade431_4_k_cu_fa3efe294cuda3std6ranges3__45__cpo3endE:
	.zero		1
	.type		_ZN34_INTERNAL_5eade431_4_k_cu_fa3efe296thrust24THRUST_300001_SM_1000_NS12placeholders2_6E,@object
	.size		_ZN34_INTERNAL_5eade431_4_k_cu_fa3efe296thrust24THRUST_300001_SM_1000_NS12placeholders2_6E,(_ZN34_INTERNAL_5eade431_4_k_cu_fa3efe294cuda3std3__45__cpo4rendE - _ZN34_INTERNAL_5eade431_4_k_cu_fa3efe296thrust24THRUST_300001_SM_1000_NS12placeholders2_6E)
_ZN34_INTERNAL_5eade431_4_k_cu_fa3efe296thrust24THRUST_300001_SM_1000_NS12placeholders2_6E:
	.zero		1
	.type		_ZN34_INTERNAL_5eade431_4_k_cu_fa3efe294cuda3std3__45__cpo4rendE,@object
	.size		_ZN34_INTERNAL_5eade431_4_k_cu_fa3efe294cuda3std3__45__cpo4rendE,(_ZN34_INTERNAL_5eade431_4_k_cu_fa3efe294cuda3std6ranges3__45__cpo9iter_swapE - _ZN34_INTERNAL_5eade431_4_k_cu_fa3efe294cuda3std3__45__cpo4rendE)
_ZN34_INTERNAL_5eade431_4_k_cu_fa3efe294cuda3std3__45__cpo4rendE:
	.zero		1
	.type		_ZN34_INTERNAL_5eade431_4_k_cu_fa3efe294cuda3std6ranges3__45__cpo9iter_swapE,@object
	.size		_ZN34_INTERNAL_5eade431_4_k_cu_fa3efe294cuda3std6ranges3__45__cpo9iter_swapE,(_ZN34_INTERNAL_5eade431_4_k_cu_fa3efe294cuda3std3__48unexpectE - _ZN34_INTERNAL_5eade431_4_k_cu_fa3efe294cuda3std6ranges3__45__cpo9iter_swapE)
_ZN34_INTERNAL_5eade431_4_k_cu_fa3efe294cuda3std6ranges3__45__cpo9iter_swapE:
	.zero		1
	.type		_ZN34_INTERNAL_5eade431_4_k_cu_fa3efe294cuda3std3__48unexpectE,@object
	.size		_ZN34_INTERNAL_5eade431_4_k_cu_fa3efe294cuda3std3__48unexpectE,(_ZN34_INTERNAL_5eade431_4_k_cu_fa3efe296thrust24THRUST_300001_SM_1000_NS8cuda_cub3parE - _ZN34_INTERNAL_5eade431_4_k_cu_fa3efe294cuda3std3__48unexpectE)
_ZN34_INTERNAL_5eade431_4_k_cu_fa3efe294cuda3std3__48unexpectE:
	.zero		1
	.type		_ZN34_INTERNAL_5eade431_4_k_cu_fa3efe296thrust24THRUST_300001_SM_1000_NS8cuda_cub3parE,@object
	.size		_ZN34_INTERNAL_5eade431_4_k_cu_fa3efe296thrust24THRUST_300001_SM_1000_NS8cuda_cub3parE,(_ZN34_INTERNAL_5eade431_4_k_cu_fa3efe296thrust24THRUST_300001_SM_1000_NS12placeholders2_4E - _ZN34_INTERNAL_5eade431_4_k_cu_fa3efe296thrust24THRUST_300001_SM_1000_NS8cuda_cub3parE)
_ZN34_INTERNAL_5eade431_4_k_cu_fa3efe296thrust24THRUST_300001_SM_1000_NS8cuda_cub3parE:
	.zero		1
	.type		_ZN34_INTERNAL_5eade431_4_k_cu_fa3efe296thrust24THRUST_300001_SM_1000_NS12placeholders2_4E,@object
	.size		_ZN34_INTERNAL_5eade431_4_k_cu_fa3efe296thrust24THRUST_300001_SM_1000_NS12placeholders2_4E,(_ZN34_INTERNAL_5eade431_4_k_cu_fa3efe294cuda3std3__45__cpo4cendE - _ZN34_INTERNAL_5eade431_4_k_cu_fa3efe296thrust24THRUST_300001_SM_1000_NS12placeholders2_4E)
_ZN34_INTERNAL_5eade431_4_k_cu_fa3efe296thrust24THRUST_300001_SM_1000_NS12placeholders2_4E:
	.zero		1
	.type		_ZN34_INTERNAL_5eade431_4_k_cu_fa3efe294cuda3std3__45__cpo4cendE,@object
	.size		_ZN34_INTERNAL_5eade431_4_k_cu_fa3efe294cuda3std3__45__cpo4cendE,(_ZN34_INTERNAL_5eade431_4_k_cu_fa3efe294cuda3std6ranges3__45__cpo4cendE - _ZN34_INTERNAL_5eade431_4_k_cu_fa3efe294cuda3std3__45__cpo4cendE)
_ZN34_INTERNAL_5eade431_4_k_cu_fa3efe294cuda3std3__45__cpo4cendE:
	.zero		1
	.type		_ZN34_INTERNAL_5eade431_4_k_cu_fa3efe294cuda3std6ranges3__45__cpo4cendE,@object
	.size		_ZN34_INTERNAL_5eade431_4_k_cu_fa3efe294cuda3std6ranges3__45__cpo4cendE,(_ZN34_INTERNAL_5eade431_4_k_cu_fa3efe294cuda3std3__420unreachable_sentinelE - _ZN34_INTERNAL_5eade431_4_k_cu_fa3efe294cuda3std6ranges3__45__cpo4cendE)
_ZN34_INTERNAL_5eade431_4_k_cu_fa3efe294cuda3std6ranges3__45__cpo4cendE:
	.zero		1
	.type		_ZN34_INTERNAL_5eade431_4_k_cu_fa3efe294cuda3std3__420unreachable_sentinelE,@object
	.size		_ZN34_INTERNAL_5eade431_4_k_cu_fa3efe294cuda3std3__420unreachable_sentinelE,(_ZN34_INTERNAL_5eade431_4_k_cu_fa3efe294cuda3std6ranges3__45__cpo5ssizeE - _ZN34_INTERNAL_5eade431_4_k_cu_fa3efe294cuda3std3__420unreachable_sentinelE)
_ZN34_INTERNAL_5eade431_4_k_cu_fa3efe294cuda3std3__420unreachable_sentinelE:
	.zero		1
	.type		_ZN34_INTERNAL_5eade431_4_k_cu_fa3efe294cuda3std6ranges3__45__cpo5ssizeE,@object
	.size		_ZN34_INTERNAL_5eade431_4_k_cu_fa3efe294cuda3std6ranges3__45__cpo5ssizeE,(_ZN34_INTERNAL_5eade431_4_k_cu_fa3efe296thrust24THRUST_300001_SM_1000_NS12placeholders2_8E - _ZN34_INTERNAL_5eade431_4_k_cu_fa3efe294cuda3std6ranges3__45__cpo5ssizeE)
_ZN34_INTERNAL_5eade431_4_k_cu_fa3efe294cuda3std6ranges3__45__cpo5ssizeE:
	.zero		1
	.type		_ZN34_INTERNAL_5eade431_4_k_cu_fa3efe296thrust24THRUST_300001_SM_1000_NS12placeholders2_8E,@object
	.size		_ZN34_INTERNAL_5eade431_4_k_cu_fa3efe296thrust24THRUST_300001_SM_1000_NS12placeholders2_8E,(_ZN34_INTERNAL_5eade431_4_k_cu_fa3efe294cuda3std3__45__cpo5crendE - _ZN34_INTERNAL_5eade431_4_k_cu_fa3efe296thrust24THRUST_300001_SM_1000_NS12placeholders2_8E)
_ZN34_INTERNAL_5eade431_4_k_cu_fa3efe296thrust24THRUST_300001_SM_1000_NS12placeholders2_8E:
	.zero		1
	.type		_ZN34_INTERNAL_5eade431_4_k_cu_fa3efe294cuda3std3__45__cpo5crendE,@object
	.size		_ZN34_INTERNAL_5eade431_4_k_cu_fa3efe294cuda3std3__45__cpo5crendE,(_ZN34_INTERNAL_5eade431_4_k_cu_fa3efe294cuda3std6ranges3__45__cpo4prevE - _ZN34_INTERNAL_5eade431_4_k_cu_fa3efe294cuda3std3__45__cpo5crendE)
_ZN34_INTERNAL_5eade431_4_k_cu_fa3efe294cuda3std3__45__cpo5crendE:
	.zero		1
	.type		_ZN34_INTERNAL_5eade431_4_k_cu_fa3efe294cuda3std6ranges3__45__cpo4prevE,@object
	.size		_ZN34_INTERNAL_5eade431_4_k_cu_fa3efe294cuda3std6ranges3__45__cpo4prevE,(_ZN34_INTERNAL_5eade431_4_k_cu_fa3efe294cuda3std6ranges3__45__cpo9iter_moveE - _ZN34_INTERNAL_5eade431_4_k_cu_fa3efe294cuda3std6ranges3__45__cpo4prevE)
_ZN34_INTERNAL_5eade431_4_k_cu_fa3efe294cuda3std6ranges3__45__cpo4prevE:
	.zero		1
	.type		_ZN34_INTERNAL_5eade431_4_k_cu_fa3efe294cuda3std6ranges3__45__cpo9iter_moveE,@object
	.size		_ZN34_INTERNAL_5eade431_4_k_cu_fa3efe294cuda3std6ranges3__45__cpo9iter_moveE,(_ZN34_INTERNAL_5eade431_4_k_cu_fa3efe296thrust24THRUST_300001_SM_1000_NS6system6detail10sequential3seqE - _ZN34_INTERNAL_5eade431_4_k_cu_fa3efe294cuda3std6ranges3__45__cpo9iter_moveE)
_ZN34_INTERNAL_5eade431_4_k_cu_fa3efe294cuda3std6ranges3__45__cpo9iter_moveE:
	.zero		1
	.type		_ZN34_INTERNAL_5eade431_4_k_cu_fa3efe296thrust24THRUST_300001_SM_1000_NS6system6detail10sequential3seqE,@object
	.size		_ZN34_INTERNAL_5eade431_4_k_cu_fa3efe296thrust24THRUST_300001_SM_1000_NS6system6detail10sequential3seqE,(.L_31 - _ZN34_INTERNAL_5eade431_4_k_cu_fa3efe296thrust24THRUST_300001_SM_1000_NS6system6detail10sequential3seqE)
_ZN34_INTERNAL_5eade431_4_k_cu_fa3efe296thrust24THRUST_300001_SM_1000_NS6system6detail10sequential3seqE:
	.zero		1
.L_31:


//--------------------- .nv.shared._ZN3cub18CUB_300001_SM_10006detail11EmptyKernelIvEEvv --------------------------
	.section	.nv.shared._ZN3cub18CUB_300001_SM_10006detail11EmptyKernelIvEEvv,"aw",@nobits
	.sectionflags	@""
	.align	16
	.zero		1024


//--------------------- .nv.shared._Z9sum_frontPiPfi --------------------------
	.section	.nv.shared._Z9sum_frontPiPfi,"aw",@nobits
	.sectionflags	@""
	.align	16
	.zero		1024


//--------------------- .nv.constant0._ZN3cub18CUB_300001_SM_10006detail8for_each13static_kernelINS2_12policy_hub_t12policy_500_tEmN6thrust24THRUST_300001_SM_1000_NS8cuda_cub20__uninitialized_fill7functorINS7_10device_ptrIfEEfEEEEvT0_T1_ --------------------------
	.section	.nv.constant0._ZN3cub18CUB_300001_SM_10006detail8for_each13static_kernelINS2_12policy_hub_t12policy_500_tEmN6thrust24THRUST_300001_SM_1000_NS8cuda_cub20__uninitialized_fill7functorINS7_10device_ptrIfEEfEEEEvT0_T1_,"a",@progbits
	.sectionflags	@""
	.align	4
.nv.constant0._ZN3cub18CUB_300001_SM_10006detail8for_each13static_kernelINS2_12policy_hub_t12policy_500_tEmN6thrust24THRUST_300001_SM_1000_NS8cuda_cub20__uninitialized_fill7functorINS7_10device_ptrIfEEfEEEEvT0_T1_:
	.zero		920


//--------------------- .nv.constant0._ZN3cub18CUB_300001_SM_10006detail11EmptyKernelIvEEvv --------------------------
	.section	.nv.constant0._ZN3cub18CUB_300001_SM_10006detail11EmptyKernelIvEEvv,"a",@progbits
	.sectionflags	@""
	.align	4
.nv.constant0._ZN3cub18CUB_300001_SM_10006detail11EmptyKernelIvEEvv:
	.zero		896


//--------------------- .nv.constant0._Z9sum_frontPiPfi --------------------------
	.section	.nv.constant0._Z9sum_frontPiPfi,"a",@progbits
	.sectionflags	@""
	.align	4
.nv.constant0._Z9sum_frontPiPfi:
	.zero		916


//--------------------- SYMBOLS --------------------------

	.type		.nv.reservedSmem.offset0,@object
	.size		.nv.reservedSmem.offset0,0x4
	.type		.nv.reservedSmem.cap,@object
	.size		.nv.reservedSmem.cap,0x4
